//
// Generated by NVIDIA NVVM Compiler
//
// Compiler Build ID: CL-36424714
// Cuda compilation tools, release 13.0, V13.0.88
// Based on NVVM 20.0.0
//

.version 9.0
.target sm_100
.address_size 64

	// .globl	_Z20matmul_double_bufferPKfS0_Pfiii
// _ZZ20matmul_double_bufferPKfS0_PfiiiE2As has been demoted
// _ZZ20matmul_double_bufferPKfS0_PfiiiE2Bs has been demoted

.visible .entry _Z20matmul_double_bufferPKfS0_Pfiii(
	.param .u64 .ptr .align 1 _Z20matmul_double_bufferPKfS0_Pfiii_param_0,
	.param .u64 .ptr .align 1 _Z20matmul_double_bufferPKfS0_Pfiii_param_1,
	.param .u64 .ptr .align 1 _Z20matmul_double_bufferPKfS0_Pfiii_param_2,
	.param .u32 _Z20matmul_double_bufferPKfS0_Pfiii_param_3,
	.param .u32 _Z20matmul_double_bufferPKfS0_Pfiii_param_4,
	.param .u32 _Z20matmul_double_bufferPKfS0_Pfiii_param_5
)
{
	.reg .pred 	%p<293>;
	.reg .b32 	%r<983>;
	.reg .b32 	%f<499>;
	.reg .b64 	%rd<140>;
	// demoted variable
	.shared .align 4 .b8 _ZZ20matmul_double_bufferPKfS0_PfiiiE2As[16384];
	// demoted variable
	.shared .align 4 .b8 _ZZ20matmul_double_bufferPKfS0_PfiiiE2Bs[16384];
	ld.param.u64 	%rd12, [_Z20matmul_double_bufferPKfS0_Pfiii_param_0];
	ld.param.u64 	%rd13, [_Z20matmul_double_bufferPKfS0_Pfiii_param_1];
	ld.param.u32 	%r47, [_Z20matmul_double_bufferPKfS0_Pfiii_param_3];
	ld.param.u32 	%r48, [_Z20matmul_double_bufferPKfS0_Pfiii_param_4];
	cvta.to.global.u64 	%rd1, %rd12;
	cvta.to.global.u64 	%rd2, %rd13;
	mov.u32 	%r1, %tid.x;
	mov.u32 	%r2, %tid.y;
	mov.u32 	%r50, %ctaid.y;
	shl.b32 	%r51, %r50, 7;
	add.s32 	%r3, %r51, %r2;
	setp.ge.s32 	%p1, %r1, %r48;
	shl.b32 	%r52, %r1, 2;
	mov.u32 	%r53, _ZZ20matmul_double_bufferPKfS0_PfiiiE2As;
	add.s32 	%r54, %r53, %r52;
	setp.ge.s32 	%p2, %r3, %r47;
	shl.b32 	%r55, %r2, 6;
	add.s32 	%r4, %r54, %r55;
	or.pred  	%p3, %p1, %p2;
	@%p3 bra 	$L__BB0_2;
	ld.param.u32 	%r841, [_Z20matmul_double_bufferPKfS0_Pfiii_param_4];
	mad.lo.s32 	%r57, %r3, %r841, %r1;
	mul.wide.u32 	%rd15, %r57, 4;
	add.s64 	%rd16, %rd1, %rd15;
	ld.global.f32 	%f257, [%rd16];
	st.shared.f32 	[%r4], %f257;
	bra.uni 	$L__BB0_3;
$L__BB0_2:
	mov.b32 	%r56, 0;
	st.shared.u32 	[%r4], %r56;
$L__BB0_3:
	ld.param.u32 	%r842, [_Z20matmul_double_bufferPKfS0_Pfiii_param_4];
	ld.param.u32 	%r762, [_Z20matmul_double_bufferPKfS0_Pfiii_param_3];
	setp.lt.s32 	%p4, %r1, %r842;
	add.s32 	%r5, %r3, 16;
	setp.lt.s32 	%p5, %r5, %r762;
	and.pred  	%p6, %p4, %p5;
	@%p6 bra 	$L__BB0_5;
	mov.b32 	%r58, 0;
	st.shared.u32 	[%r4+1024], %r58;
	bra.uni 	$L__BB0_6;
$L__BB0_5:
	ld.param.u32 	%r843, [_Z20matmul_double_bufferPKfS0_Pfiii_param_4];
	mad.lo.s32 	%r59, %r5, %r843, %r1;
	mul.wide.u32 	%rd17, %r59, 4;
	add.s64 	%rd18, %rd1, %rd17;
	ld.global.f32 	%f258, [%rd18];
	st.shared.f32 	[%r4+1024], %f258;
$L__BB0_6:
	ld.param.u32 	%r844, [_Z20matmul_double_bufferPKfS0_Pfiii_param_4];
	ld.param.u32 	%r763, [_Z20matmul_double_bufferPKfS0_Pfiii_param_3];
	setp.lt.s32 	%p7, %r1, %r844;
	add.s32 	%r6, %r3, 32;
	setp.lt.s32 	%p8, %r6, %r763;
	and.pred  	%p9, %p7, %p8;
	@%p9 bra 	$L__BB0_8;
	mov.b32 	%r60, 0;
	st.shared.u32 	[%r4+2048], %r60;
	bra.uni 	$L__BB0_9;
$L__BB0_8:
	ld.param.u32 	%r845, [_Z20matmul_double_bufferPKfS0_Pfiii_param_4];
	mad.lo.s32 	%r61, %r6, %r845, %r1;
	mul.wide.u32 	%rd19, %r61, 4;
	add.s64 	%rd20, %rd1, %rd19;
	ld.global.f32 	%f259, [%rd20];
	st.shared.f32 	[%r4+2048], %f259;
$L__BB0_9:
	ld.param.u32 	%r846, [_Z20matmul_double_bufferPKfS0_Pfiii_param_4];
	ld.param.u32 	%r764, [_Z20matmul_double_bufferPKfS0_Pfiii_param_3];
	setp.lt.s32 	%p10, %r1, %r846;
	add.s32 	%r7, %r3, 48;
	setp.lt.s32 	%p11, %r7, %r764;
	and.pred  	%p12, %p10, %p11;
	@%p12 bra 	$L__BB0_11;
	mov.b32 	%r62, 0;
	st.shared.u32 	[%r4+3072], %r62;
	bra.uni 	$L__BB0_12;
$L__BB0_11:
	ld.param.u32 	%r847, [_Z20matmul_double_bufferPKfS0_Pfiii_param_4];
	mad.lo.s32 	%r63, %r7, %r847, %r1;
	mul.wide.u32 	%rd21, %r63, 4;
	add.s64 	%rd22, %rd1, %rd21;
	ld.global.f32 	%f260, [%rd22];
	st.shared.f32 	[%r4+3072], %f260;
$L__BB0_12:
	ld.param.u32 	%r848, [_Z20matmul_double_bufferPKfS0_Pfiii_param_4];
	ld.param.u32 	%r765, [_Z20matmul_double_bufferPKfS0_Pfiii_param_3];
	setp.lt.s32 	%p13, %r1, %r848;
	add.s32 	%r8, %r3, 64;
	setp.lt.s32 	%p14, %r8, %r765;
	and.pred  	%p15, %p13, %p14;
	@%p15 bra 	$L__BB0_14;
	mov.b32 	%r64, 0;
	st.shared.u32 	[%r4+4096], %r64;
	bra.uni 	$L__BB0_15;
$L__BB0_14:
	ld.param.u32 	%r849, [_Z20matmul_double_bufferPKfS0_Pfiii_param_4];
	mad.lo.s32 	%r65, %r8, %r849, %r1;
	mul.wide.u32 	%rd23, %r65, 4;
	add.s64 	%rd24, %rd1, %rd23;
	ld.global.f32 	%f261, [%rd24];
	st.shared.f32 	[%r4+4096], %f261;
$L__BB0_15:
	ld.param.u32 	%r850, [_Z20matmul_double_bufferPKfS0_Pfiii_param_4];
	ld.param.u32 	%r766, [_Z20matmul_double_bufferPKfS0_Pfiii_param_3];
	setp.lt.s32 	%p16, %r1, %r850;
	add.s32 	%r9, %r3, 80;
	setp.lt.s32 	%p17, %r9, %r766;
	and.pred  	%p18, %p16, %p17;
	@%p18 bra 	$L__BB0_17;
	mov.b32 	%r66, 0;
	st.shared.u32 	[%r4+5120], %r66;
	bra.uni 	$L__BB0_18;
$L__BB0_17:
	ld.param.u32 	%r851, [_Z20matmul_double_bufferPKfS0_Pfiii_param_4];
	mad.lo.s32 	%r67, %r9, %r851, %r1;
	mul.wide.u32 	%rd25, %r67, 4;
	add.s64 	%rd26, %rd1, %rd25;
	ld.global.f32 	%f262, [%rd26];
	st.shared.f32 	[%r4+5120], %f262;
$L__BB0_18:
	ld.param.u32 	%r852, [_Z20matmul_double_bufferPKfS0_Pfiii_param_4];
	ld.param.u32 	%r767, [_Z20matmul_double_bufferPKfS0_Pfiii_param_3];
	setp.lt.s32 	%p19, %r1, %r852;
	add.s32 	%r10, %r3, 96;
	setp.lt.s32 	%p20, %r10, %r767;
	and.pred  	%p21, %p19, %p20;
	@%p21 bra 	$L__BB0_20;
	mov.b32 	%r68, 0;
	st.shared.u32 	[%r4+6144], %r68;
	bra.uni 	$L__BB0_21;
$L__BB0_20:
	ld.param.u32 	%r853, [_Z20matmul_double_bufferPKfS0_Pfiii_param_4];
	mad.lo.s32 	%r69, %r10, %r853, %r1;
	mul.wide.u32 	%rd27, %r69, 4;
	add.s64 	%rd28, %rd1, %rd27;
	ld.global.f32 	%f263, [%rd28];
	st.shared.f32 	[%r4+6144], %f263;
$L__BB0_21:
	ld.param.u32 	%r854, [_Z20matmul_double_bufferPKfS0_Pfiii_param_4];
	ld.param.u32 	%r768, [_Z20matmul_double_bufferPKfS0_Pfiii_param_3];
	setp.lt.s32 	%p22, %r1, %r854;
	add.s32 	%r11, %r3, 112;
	setp.lt.s32 	%p23, %r11, %r768;
	and.pred  	%p24, %p22, %p23;
	@%p24 bra 	$L__BB0_23;
	mov.b32 	%r70, 0;
	st.shared.u32 	[%r4+7168], %r70;
	bra.uni 	$L__BB0_24;
$L__BB0_23:
	ld.param.u32 	%r855, [_Z20matmul_double_bufferPKfS0_Pfiii_param_4];
	mad.lo.s32 	%r71, %r11, %r855, %r1;
	mul.wide.u32 	%rd29, %r71, 4;
	add.s64 	%rd30, %rd1, %rd29;
	ld.global.f32 	%f264, [%rd30];
	st.shared.f32 	[%r4+7168], %f264;
$L__BB0_24:
	ld.param.u32 	%r890, [_Z20matmul_double_bufferPKfS0_Pfiii_param_5];
	ld.param.u32 	%r856, [_Z20matmul_double_bufferPKfS0_Pfiii_param_4];
	mov.u32 	%r72, %ctaid.x;
	shl.b32 	%r73, %r72, 7;
	add.s32 	%r12, %r73, %r1;
	setp.ge.s32 	%p25, %r2, %r856;
	shl.b32 	%r74, %r2, 9;
	mov.u32 	%r75, _ZZ20matmul_double_bufferPKfS0_PfiiiE2Bs;
	add.s32 	%r76, %r75, %r74;
	setp.ge.s32 	%p26, %r12, %r890;
	mad.lo.s32 	%r77, %r890, %r2, %r12;
	mul.wide.s32 	%rd31, %r77, 4;
	add.s64 	%rd3, %rd2, %rd31;
	add.s32 	%r13, %r76, %r52;
	or.pred  	%p27, %p25, %p26;
	@%p27 bra 	$L__BB0_26;
	ld.global.f32 	%f265, [%rd3];
	st.shared.f32 	[%r13], %f265;
	bra.uni 	$L__BB0_27;
$L__BB0_26:
	mov.b32 	%r79, 0;
	st.shared.u32 	[%r13], %r79;
$L__BB0_27:
	ld.param.u32 	%r891, [_Z20matmul_double_bufferPKfS0_Pfiii_param_5];
	ld.param.u32 	%r857, [_Z20matmul_double_bufferPKfS0_Pfiii_param_4];
	setp.lt.s32 	%p28, %r2, %r857;
	add.s32 	%r80, %r12, 16;
	setp.lt.s32 	%p29, %r80, %r891;
	and.pred  	%p30, %p28, %p29;
	@%p30 bra 	$L__BB0_29;
	mov.b32 	%r81, 0;
	st.shared.u32 	[%r13+64], %r81;
	bra.uni 	$L__BB0_30;
$L__BB0_29:
	ld.global.f32 	%f266, [%rd3+64];
	st.shared.f32 	[%r13+64], %f266;
$L__BB0_30:
	ld.param.u32 	%r892, [_Z20matmul_double_bufferPKfS0_Pfiii_param_5];
	ld.param.u32 	%r858, [_Z20matmul_double_bufferPKfS0_Pfiii_param_4];
	setp.lt.s32 	%p31, %r2, %r858;
	add.s32 	%r82, %r12, 32;
	setp.lt.s32 	%p32, %r82, %r892;
	and.pred  	%p33, %p31, %p32;
	@%p33 bra 	$L__BB0_32;
	mov.b32 	%r83, 0;
	st.shared.u32 	[%r13+128], %r83;
	bra.uni 	$L__BB0_33;
$L__BB0_32:
	ld.global.f32 	%f267, [%rd3+128];
	st.shared.f32 	[%r13+128], %f267;
$L__BB0_33:
	ld.param.u32 	%r893, [_Z20matmul_double_bufferPKfS0_Pfiii_param_5];
	ld.param.u32 	%r859, [_Z20matmul_double_bufferPKfS0_Pfiii_param_4];
	setp.lt.s32 	%p34, %r2, %r859;
	add.s32 	%r84, %r12, 48;
	setp.lt.s32 	%p35, %r84, %r893;
	and.pred  	%p36, %p34, %p35;
	@%p36 bra 	$L__BB0_35;
	mov.b32 	%r85, 0;
	st.shared.u32 	[%r13+192], %r85;
	bra.uni 	$L__BB0_36;
$L__BB0_35:
	ld.global.f32 	%f268, [%rd3+192];
	st.shared.f32 	[%r13+192], %f268;
$L__BB0_36:
	ld.param.u32 	%r894, [_Z20matmul_double_bufferPKfS0_Pfiii_param_5];
	ld.param.u32 	%r860, [_Z20matmul_double_bufferPKfS0_Pfiii_param_4];
	setp.lt.s32 	%p37, %r2, %r860;
	add.s32 	%r86, %r12, 64;
	setp.lt.s32 	%p38, %r86, %r894;
	and.pred  	%p39, %p37, %p38;
	@%p39 bra 	$L__BB0_38;
	mov.b32 	%r87, 0;
	st.shared.u32 	[%r13+256], %r87;
	bra.uni 	$L__BB0_39;
$L__BB0_38:
	ld.global.f32 	%f269, [%rd3+256];
	st.shared.f32 	[%r13+256], %f269;
$L__BB0_39:
	ld.param.u32 	%r895, [_Z20matmul_double_bufferPKfS0_Pfiii_param_5];
	ld.param.u32 	%r861, [_Z20matmul_double_bufferPKfS0_Pfiii_param_4];
	setp.lt.s32 	%p40, %r2, %r861;
	add.s32 	%r88, %r12, 80;
	setp.lt.s32 	%p41, %r88, %r895;
	and.pred  	%p42, %p40, %p41;
	@%p42 bra 	$L__BB0_41;
	mov.b32 	%r89, 0;
	st.shared.u32 	[%r13+320], %r89;
	bra.uni 	$L__BB0_42;
$L__BB0_41:
	ld.global.f32 	%f270, [%rd3+320];
	st.shared.f32 	[%r13+320], %f270;
$L__BB0_42:
	ld.param.u32 	%r896, [_Z20matmul_double_bufferPKfS0_Pfiii_param_5];
	ld.param.u32 	%r862, [_Z20matmul_double_bufferPKfS0_Pfiii_param_4];
	setp.lt.s32 	%p43, %r2, %r862;
	add.s32 	%r90, %r12, 96;
	setp.lt.s32 	%p44, %r90, %r896;
	and.pred  	%p45, %p43, %p44;
	@%p45 bra 	$L__BB0_44;
	mov.b32 	%r91, 0;
	st.shared.u32 	[%r13+384], %r91;
	bra.uni 	$L__BB0_45;
$L__BB0_44:
	ld.global.f32 	%f271, [%rd3+384];
	st.shared.f32 	[%r13+384], %f271;
$L__BB0_45:
	ld.param.u32 	%r897, [_Z20matmul_double_bufferPKfS0_Pfiii_param_5];
	ld.param.u32 	%r863, [_Z20matmul_double_bufferPKfS0_Pfiii_param_4];
	setp.lt.s32 	%p46, %r2, %r863;
	add.s32 	%r92, %r12, 112;
	setp.lt.s32 	%p47, %r92, %r897;
	and.pred  	%p48, %p46, %p47;
	@%p48 bra 	$L__BB0_47;
	mov.b32 	%r93, 0;
	st.shared.u32 	[%r13+448], %r93;
	bra.uni 	$L__BB0_48;
$L__BB0_47:
	ld.global.f32 	%f272, [%rd3+448];
	st.shared.f32 	[%r13+448], %f272;
$L__BB0_48:
	ld.param.u32 	%r864, [_Z20matmul_double_bufferPKfS0_Pfiii_param_4];
	bar.sync 	0;
	setp.lt.s32 	%p49, %r864, 1;
	mov.f32 	%f435, 0f00000000;
	mov.f32 	%f436, %f435;
	mov.f32 	%f437, %f435;
	mov.f32 	%f438, %f435;
	mov.f32 	%f439, %f435;
	mov.f32 	%f440, %f435;
	mov.f32 	%f441, %f435;
	mov.f32 	%f442, %f435;
	mov.f32 	%f443, %f435;
	mov.f32 	%f444, %f435;
	mov.f32 	%f445, %f435;
	mov.f32 	%f446, %f435;
	mov.f32 	%f447, %f435;
	mov.f32 	%f448, %f435;
	mov.f32 	%f449, %f435;
	mov.f32 	%f450, %f435;
	mov.f32 	%f451, %f435;
	mov.f32 	%f452, %f435;
	mov.f32 	%f453, %f435;
	mov.f32 	%f454, %f435;
	mov.f32 	%f455, %f435;
	mov.f32 	%f456, %f435;
	mov.f32 	%f457, %f435;
	mov.f32 	%f458, %f435;
	mov.f32 	%f459, %f435;
	mov.f32 	%f460, %f435;
	mov.f32 	%f461, %f435;
	mov.f32 	%f462, %f435;
	mov.f32 	%f463, %f435;
	mov.f32 	%f464, %f435;
	mov.f32 	%f465, %f435;
	mov.f32 	%f466, %f435;
	mov.f32 	%f467, %f435;
	mov.f32 	%f468, %f435;
	mov.f32 	%f469, %f435;
	mov.f32 	%f470, %f435;
	mov.f32 	%f471, %f435;
	mov.f32 	%f472, %f435;
	mov.f32 	%f473, %f435;
	mov.f32 	%f474, %f435;
	mov.f32 	%f475, %f435;
	mov.f32 	%f476, %f435;
	mov.f32 	%f477, %f435;
	mov.f32 	%f478, %f435;
	mov.f32 	%f479, %f435;
	mov.f32 	%f480, %f435;
	mov.f32 	%f481, %f435;
	mov.f32 	%f482, %f435;
	mov.f32 	%f483, %f435;
	mov.f32 	%f484, %f435;
	mov.f32 	%f485, %f435;
	mov.f32 	%f486, %f435;
	mov.f32 	%f487, %f435;
	mov.f32 	%f488, %f435;
	mov.f32 	%f489, %f435;
	mov.f32 	%f490, %f435;
	mov.f32 	%f491, %f435;
	mov.f32 	%f492, %f435;
	mov.f32 	%f493, %f435;
	mov.f32 	%f494, %f435;
	mov.f32 	%f495, %f435;
	mov.f32 	%f496, %f435;
	mov.f32 	%f497, %f435;
	mov.f32 	%f498, %f435;
	@%p49 bra 	$L__BB0_102;
	ld.param.u32 	%r865, [_Z20matmul_double_bufferPKfS0_Pfiii_param_4];
	add.s32 	%r96, %r865, 15;
	shr.s32 	%r97, %r96, 31;
	shr.u32 	%r98, %r97, 28;
	add.s32 	%r99, %r96, %r98;
	shr.s32 	%r100, %r99, 4;
	add.s32 	%r14, %r100, -1;
	max.s32 	%r15, %r100, 1;
	mov.b32 	%r980, 1;
	mov.b32 	%r978, 0;
	mov.f32 	%f435, 0f00000000;
	mov.u32 	%r979, %r978;
$L__BB0_50:
	mov.u32 	%r20, %r979;
	setp.ge.s32 	%p50, %r978, %r14;
	@%p50 bra 	$L__BB0_99;
	ld.param.u32 	%r866, [_Z20matmul_double_bufferPKfS0_Pfiii_param_4];
	ld.param.u32 	%r769, [_Z20matmul_double_bufferPKfS0_Pfiii_param_3];
	mov.u32 	%r101, %ctaid.y;
	shl.b32 	%r102, %r101, 7;
	mov.u32 	%r103, %tid.y;
	add.s32 	%r104, %r102, %r103;
	setp.ge.s32 	%p51, %r104, %r769;
	shl.b32 	%r105, %r978, 4;
	mov.u32 	%r106, %tid.x;
	add.s32 	%r108, %r106, %r105;
	add.s32 	%r109, %r108, 16;
	setp.ge.s32 	%p52, %r109, %r866;
	or.pred  	%p53, %p51, %p52;
	@%p53 bra 	$L__BB0_53;
	ld.param.u32 	%r867, [_Z20matmul_double_bufferPKfS0_Pfiii_param_4];
	ld.param.u64 	%rd113, [_Z20matmul_double_bufferPKfS0_Pfiii_param_0];
	mov.u32 	%r120, %ctaid.y;
	shl.b32 	%r121, %r120, 7;
	mov.u32 	%r122, %tid.y;
	add.s32 	%r123, %r121, %r122;
	shl.b32 	%r124, %r978, 4;
	mov.u32 	%r125, %tid.x;
	add.s32 	%r126, %r125, %r124;
	mad.lo.s32 	%r127, %r123, %r867, %r126;
	add.s32 	%r128, %r127, 16;
	cvta.to.global.u64 	%rd32, %rd113;
	mul.wide.s32 	%rd33, %r128, 4;
	add.s64 	%rd34, %rd32, %rd33;
	ld.global.f32 	%f275, [%rd34];
	shl.b32 	%r129, %r125, 2;
	mov.u32 	%r130, _ZZ20matmul_double_bufferPKfS0_PfiiiE2As;
	add.s32 	%r131, %r130, %r129;
	shl.b32 	%r132, %r980, 13;
	add.s32 	%r133, %r131, %r132;
	shl.b32 	%r134, %r122, 6;
	add.s32 	%r135, %r133, %r134;
	st.shared.f32 	[%r135], %f275;
	bra.uni 	$L__BB0_54;
$L__BB0_53:
	mov.u32 	%r110, %tid.x;
	shl.b32 	%r111, %r110, 2;
	mov.u32 	%r112, _ZZ20matmul_double_bufferPKfS0_PfiiiE2As;
	add.s32 	%r113, %r112, %r111;
	shl.b32 	%r114, %r980, 13;
	add.s32 	%r115, %r113, %r114;
	mov.u32 	%r116, %tid.y;
	shl.b32 	%r117, %r116, 6;
	add.s32 	%r118, %r115, %r117;
	mov.b32 	%r119, 0;
	st.shared.u32 	[%r118], %r119;
$L__BB0_54:
	ld.param.u32 	%r868, [_Z20matmul_double_bufferPKfS0_Pfiii_param_4];
	ld.param.u32 	%r770, [_Z20matmul_double_bufferPKfS0_Pfiii_param_3];
	shl.b32 	%r136, %r978, 4;
	mov.u32 	%r137, %tid.x;
	add.s32 	%r139, %r137, %r136;
	add.s32 	%r140, %r139, 16;
	setp.lt.s32 	%p54, %r140, %r868;
	mov.u32 	%r141, %ctaid.y;
	shl.b32 	%r142, %r141, 7;
	mov.u32 	%r143, %tid.y;
	add.s32 	%r144, %r142, %r143;
	add.s32 	%r145, %r144, 16;
	setp.lt.s32 	%p55, %r145, %r770;
	and.pred  	%p56, %p55, %p54;
	@%p56 bra 	$L__BB0_56;
	mov.u32 	%r146, %tid.x;
	shl.b32 	%r147, %r146, 2;
	mov.u32 	%r148, _ZZ20matmul_double_bufferPKfS0_PfiiiE2As;
	add.s32 	%r149, %r148, %r147;
	shl.b32 	%r150, %r980, 13;
	add.s32 	%r151, %r149, %r150;
	mov.u32 	%r152, %tid.y;
	shl.b32 	%r153, %r152, 6;
	add.s32 	%r154, %r151, %r153;
	mov.b32 	%r155, 0;
	st.shared.u32 	[%r154+1024], %r155;
	bra.uni 	$L__BB0_57;
$L__BB0_56:
	ld.param.u32 	%r869, [_Z20matmul_double_bufferPKfS0_Pfiii_param_4];
	ld.param.u64 	%rd114, [_Z20matmul_double_bufferPKfS0_Pfiii_param_0];
	shl.b32 	%r156, %r869, 4;
	mov.u32 	%r157, %ctaid.y;
	shl.b32 	%r158, %r157, 7;
	mov.u32 	%r159, %tid.y;
	add.s32 	%r160, %r158, %r159;
	mad.lo.s32 	%r161, %r160, %r869, %r156;
	shl.b32 	%r162, %r978, 4;
	mov.u32 	%r163, %tid.x;
	add.s32 	%r164, %r163, %r162;
	add.s32 	%r165, %r164, %r161;
	add.s32 	%r166, %r165, 16;
	cvta.to.global.u64 	%rd35, %rd114;
	mul.wide.s32 	%rd36, %r166, 4;
	add.s64 	%rd37, %rd35, %rd36;
	ld.global.f32 	%f276, [%rd37];
	shl.b32 	%r167, %r163, 2;
	mov.u32 	%r168, _ZZ20matmul_double_bufferPKfS0_PfiiiE2As;
	add.s32 	%r169, %r168, %r167;
	shl.b32 	%r170, %r980, 13;
	add.s32 	%r171, %r169, %r170;
	shl.b32 	%r172, %r159, 6;
	add.s32 	%r173, %r171, %r172;
	st.shared.f32 	[%r173+1024], %f276;
$L__BB0_57:
	ld.param.u32 	%r870, [_Z20matmul_double_bufferPKfS0_Pfiii_param_4];
	ld.param.u32 	%r771, [_Z20matmul_double_bufferPKfS0_Pfiii_param_3];
	shl.b32 	%r174, %r978, 4;
	mov.u32 	%r175, %tid.x;
	add.s32 	%r177, %r175, %r174;
	add.s32 	%r178, %r177, 16;
	setp.lt.s32 	%p57, %r178, %r870;
	mov.u32 	%r179, %ctaid.y;
	shl.b32 	%r180, %r179, 7;
	mov.u32 	%r181, %tid.y;
	add.s32 	%r182, %r180, %r181;
	add.s32 	%r183, %r182, 32;
	setp.lt.s32 	%p58, %r183, %r771;
	and.pred  	%p59, %p58, %p57;
	@%p59 bra 	$L__BB0_59;
	mov.u32 	%r184, %tid.x;
	shl.b32 	%r185, %r184, 2;
	mov.u32 	%r186, _ZZ20matmul_double_bufferPKfS0_PfiiiE2As;
	add.s32 	%r187, %r186, %r185;
	shl.b32 	%r188, %r980, 13;
	add.s32 	%r189, %r187, %r188;
	mov.u32 	%r190, %tid.y;
	shl.b32 	%r191, %r190, 6;
	add.s32 	%r192, %r189, %r191;
	mov.b32 	%r193, 0;
	st.shared.u32 	[%r192+2048], %r193;
	bra.uni 	$L__BB0_60;
$L__BB0_59:
	ld.param.u32 	%r871, [_Z20matmul_double_bufferPKfS0_Pfiii_param_4];
	ld.param.u64 	%rd115, [_Z20matmul_double_bufferPKfS0_Pfiii_param_0];
	shl.b32 	%r194, %r871, 5;
	mov.u32 	%r195, %ctaid.y;
	shl.b32 	%r196, %r195, 7;
	mov.u32 	%r197, %tid.y;
	add.s32 	%r198, %r196, %r197;
	mad.lo.s32 	%r199, %r198, %r871, %r194;
	shl.b32 	%r200, %r978, 4;
	mov.u32 	%r201, %tid.x;
	add.s32 	%r202, %r201, %r200;
	add.s32 	%r203, %r202, %r199;
	add.s32 	%r204, %r203, 16;
	cvta.to.global.u64 	%rd38, %rd115;
	mul.wide.s32 	%rd39, %r204, 4;
	add.s64 	%rd40, %rd38, %rd39;
	ld.global.f32 	%f277, [%rd40];
	shl.b32 	%r205, %r201, 2;
	mov.u32 	%r206, _ZZ20matmul_double_bufferPKfS0_PfiiiE2As;
	add.s32 	%r207, %r206, %r205;
	shl.b32 	%r208, %r980, 13;
	add.s32 	%r209, %r207, %r208;
	shl.b32 	%r210, %r197, 6;
	add.s32 	%r211, %r209, %r210;
	st.shared.f32 	[%r211+2048], %f277;
$L__BB0_60:
	ld.param.u32 	%r872, [_Z20matmul_double_bufferPKfS0_Pfiii_param_4];
	ld.param.u32 	%r772, [_Z20matmul_double_bufferPKfS0_Pfiii_param_3];
	shl.b32 	%r212, %r978, 4;
	mov.u32 	%r213, %tid.x;
	add.s32 	%r215, %r213, %r212;
	add.s32 	%r216, %r215, 16;
	setp.lt.s32 	%p60, %r216, %r872;
	mov.u32 	%r217, %ctaid.y;
	shl.b32 	%r218, %r217, 7;
	mov.u32 	%r219, %tid.y;
	add.s32 	%r220, %r218, %r219;
	add.s32 	%r221, %r220, 48;
	setp.lt.s32 	%p61, %r221, %r772;
	and.pred  	%p62, %p61, %p60;
	@%p62 bra 	$L__BB0_62;
	mov.u32 	%r222, %tid.x;
	shl.b32 	%r223, %r222, 2;
	mov.u32 	%r224, _ZZ20matmul_double_bufferPKfS0_PfiiiE2As;
	add.s32 	%r225, %r224, %r223;
	shl.b32 	%r226, %r980, 13;
	add.s32 	%r227, %r225, %r226;
	mov.u32 	%r228, %tid.y;
	shl.b32 	%r229, %r228, 6;
	add.s32 	%r230, %r227, %r229;
	mov.b32 	%r231, 0;
	st.shared.u32 	[%r230+3072], %r231;
	bra.uni 	$L__BB0_63;
$L__BB0_62:
	ld.param.u32 	%r873, [_Z20matmul_double_bufferPKfS0_Pfiii_param_4];
	ld.param.u64 	%rd116, [_Z20matmul_double_bufferPKfS0_Pfiii_param_0];
	shl.b32 	%r232, %r873, 4;
	shl.b32 	%r233, %r873, 5;
	mov.u32 	%r234, %ctaid.y;
	shl.b32 	%r235, %r234, 7;
	mov.u32 	%r236, %tid.y;
	add.s32 	%r237, %r235, %r236;
	mad.lo.s32 	%r238, %r237, %r873, %r233;
	add.s32 	%r239, %r238, %r232;
	shl.b32 	%r240, %r978, 4;
	mov.u32 	%r241, %tid.x;
	add.s32 	%r242, %r241, %r240;
	add.s32 	%r243, %r242, %r239;
	add.s32 	%r244, %r243, 16;
	cvta.to.global.u64 	%rd41, %rd116;
	mul.wide.s32 	%rd42, %r244, 4;
	add.s64 	%rd43, %rd41, %rd42;
	ld.global.f32 	%f278, [%rd43];
	shl.b32 	%r245, %r241, 2;
	mov.u32 	%r246, _ZZ20matmul_double_bufferPKfS0_PfiiiE2As;
	add.s32 	%r247, %r246, %r245;
	shl.b32 	%r248, %r980, 13;
	add.s32 	%r249, %r247, %r248;
	shl.b32 	%r250, %r236, 6;
	add.s32 	%r251, %r249, %r250;
	st.shared.f32 	[%r251+3072], %f278;
$L__BB0_63:
	ld.param.u32 	%r874, [_Z20matmul_double_bufferPKfS0_Pfiii_param_4];
	ld.param.u32 	%r773, [_Z20matmul_double_bufferPKfS0_Pfiii_param_3];
	shl.b32 	%r252, %r978, 4;
	mov.u32 	%r253, %tid.x;
	add.s32 	%r255, %r253, %r252;
	add.s32 	%r256, %r255, 16;
	setp.lt.s32 	%p63, %r256, %r874;
	mov.u32 	%r257, %ctaid.y;
	shl.b32 	%r258, %r257, 7;
	mov.u32 	%r259, %tid.y;
	add.s32 	%r260, %r258, %r259;
	add.s32 	%r261, %r260, 64;
	setp.lt.s32 	%p64, %r261, %r773;
	and.pred  	%p65, %p64, %p63;
	@%p65 bra 	$L__BB0_65;
	mov.u32 	%r262, %tid.x;
	shl.b32 	%r263, %r262, 2;
	mov.u32 	%r264, _ZZ20matmul_double_bufferPKfS0_PfiiiE2As;
	add.s32 	%r265, %r264, %r263;
	shl.b32 	%r266, %r980, 13;
	add.s32 	%r267, %r265, %r266;
	mov.u32 	%r268, %tid.y;
	shl.b32 	%r269, %r268, 6;
	add.s32 	%r270, %r267, %r269;
	mov.b32 	%r271, 0;
	st.shared.u32 	[%r270+4096], %r271;
	bra.uni 	$L__BB0_66;
$L__BB0_65:
	ld.param.u32 	%r875, [_Z20matmul_double_bufferPKfS0_Pfiii_param_4];
	ld.param.u64 	%rd117, [_Z20matmul_double_bufferPKfS0_Pfiii_param_0];
	shl.b32 	%r272, %r875, 6;
	mov.u32 	%r273, %ctaid.y;
	shl.b32 	%r274, %r273, 7;
	mov.u32 	%r275, %tid.y;
	add.s32 	%r276, %r274, %r275;
	mad.lo.s32 	%r277, %r276, %r875, %r272;
	shl.b32 	%r278, %r978, 4;
	mov.u32 	%r279, %tid.x;
	add.s32 	%r280, %r279, %r278;
	add.s32 	%r281, %r280, %r277;
	add.s32 	%r282, %r281, 16;
	cvta.to.global.u64 	%rd44, %rd117;
	mul.wide.s32 	%rd45, %r282, 4;
	add.s64 	%rd46, %rd44, %rd45;
	ld.global.f32 	%f279, [%rd46];
	shl.b32 	%r283, %r279, 2;
	mov.u32 	%r284, _ZZ20matmul_double_bufferPKfS0_PfiiiE2As;
	add.s32 	%r285, %r284, %r283;
	shl.b32 	%r286, %r980, 13;
	add.s32 	%r287, %r285, %r286;
	shl.b32 	%r288, %r275, 6;
	add.s32 	%r289, %r287, %r288;
	st.shared.f32 	[%r289+4096], %f279;
$L__BB0_66:
	ld.param.u32 	%r876, [_Z20matmul_double_bufferPKfS0_Pfiii_param_4];
	ld.param.u32 	%r774, [_Z20matmul_double_bufferPKfS0_Pfiii_param_3];
	shl.b32 	%r290, %r978, 4;
	mov.u32 	%r291, %tid.x;
	add.s32 	%r293, %r291, %r290;
	add.s32 	%r294, %r293, 16;
	setp.lt.s32 	%p66, %r294, %r876;
	mov.u32 	%r295, %ctaid.y;
	shl.b32 	%r296, %r295, 7;
	mov.u32 	%r297, %tid.y;
	add.s32 	%r298, %r296, %r297;
	add.s32 	%r299, %r298, 80;
	setp.lt.s32 	%p67, %r299, %r774;
	and.pred  	%p68, %p67, %p66;
	@%p68 bra 	$L__BB0_68;
	mov.u32 	%r300, %tid.x;
	shl.b32 	%r301, %r300, 2;
	mov.u32 	%r302, _ZZ20matmul_double_bufferPKfS0_PfiiiE2As;
	add.s32 	%r303, %r302, %r301;
	shl.b32 	%r304, %r980, 13;
	add.s32 	%r305, %r303, %r304;
	mov.u32 	%r306, %tid.y;
	shl.b32 	%r307, %r306, 6;
	add.s32 	%r308, %r305, %r307;
	mov.b32 	%r309, 0;
	st.shared.u32 	[%r308+5120], %r309;
	bra.uni 	$L__BB0_69;
$L__BB0_68:
	ld.param.u32 	%r877, [_Z20matmul_double_bufferPKfS0_Pfiii_param_4];
	ld.param.u64 	%rd118, [_Z20matmul_double_bufferPKfS0_Pfiii_param_0];
	shl.b32 	%r310, %r877, 4;
	shl.b32 	%r311, %r877, 6;
	mov.u32 	%r312, %ctaid.y;
	shl.b32 	%r313, %r312, 7;
	mov.u32 	%r314, %tid.y;
	add.s32 	%r315, %r313, %r314;
	mad.lo.s32 	%r316, %r315, %r877, %r311;
	add.s32 	%r317, %r316, %r310;
	shl.b32 	%r318, %r978, 4;
	mov.u32 	%r319, %tid.x;
	add.s32 	%r320, %r319, %r318;
	add.s32 	%r321, %r320, %r317;
	add.s32 	%r322, %r321, 16;
	cvta.to.global.u64 	%rd47, %rd118;
	mul.wide.s32 	%rd48, %r322, 4;
	add.s64 	%rd49, %rd47, %rd48;
	ld.global.f32 	%f280, [%rd49];
	shl.b32 	%r323, %r319, 2;
	mov.u32 	%r324, _ZZ20matmul_double_bufferPKfS0_PfiiiE2As;
	add.s32 	%r325, %r324, %r323;
	shl.b32 	%r326, %r980, 13;
	add.s32 	%r327, %r325, %r326;
	shl.b32 	%r328, %r314, 6;
	add.s32 	%r329, %r327, %r328;
	st.shared.f32 	[%r329+5120], %f280;
$L__BB0_69:
	ld.param.u32 	%r878, [_Z20matmul_double_bufferPKfS0_Pfiii_param_4];
	ld.param.u32 	%r775, [_Z20matmul_double_bufferPKfS0_Pfiii_param_3];
	shl.b32 	%r330, %r978, 4;
	mov.u32 	%r331, %tid.x;
	add.s32 	%r333, %r331, %r330;
	add.s32 	%r334, %r333, 16;
	setp.lt.s32 	%p69, %r334, %r878;
	mov.u32 	%r335, %ctaid.y;
	shl.b32 	%r336, %r335, 7;
	mov.u32 	%r337, %tid.y;
	add.s32 	%r338, %r336, %r337;
	add.s32 	%r339, %r338, 96;
	setp.lt.s32 	%p70, %r339, %r775;
	and.pred  	%p71, %p70, %p69;
	@%p71 bra 	$L__BB0_71;
	mov.u32 	%r340, %tid.x;
	shl.b32 	%r341, %r340, 2;
	mov.u32 	%r342, _ZZ20matmul_double_bufferPKfS0_PfiiiE2As;
	add.s32 	%r343, %r342, %r341;
	shl.b32 	%r344, %r980, 13;
	add.s32 	%r345, %r343, %r344;
	mov.u32 	%r346, %tid.y;
	shl.b32 	%r347, %r346, 6;
	add.s32 	%r348, %r345, %r347;
	mov.b32 	%r349, 0;
	st.shared.u32 	[%r348+6144], %r349;
	bra.uni 	$L__BB0_72;
$L__BB0_71:
	ld.param.u32 	%r879, [_Z20matmul_double_bufferPKfS0_Pfiii_param_4];
	ld.param.u64 	%rd119, [_Z20matmul_double_bufferPKfS0_Pfiii_param_0];
	shl.b32 	%r350, %r879, 5;
	shl.b32 	%r351, %r879, 6;
	mov.u32 	%r352, %ctaid.y;
	shl.b32 	%r353, %r352, 7;
	mov.u32 	%r354, %tid.y;
	add.s32 	%r355, %r353, %r354;
	mad.lo.s32 	%r356, %r355, %r879, %r351;
	add.s32 	%r357, %r350, %r356;
	shl.b32 	%r358, %r978, 4;
	mov.u32 	%r359, %tid.x;
	add.s32 	%r360, %r359, %r358;
	add.s32 	%r361, %r360, %r357;
	add.s32 	%r362, %r361, 16;
	cvta.to.global.u64 	%rd50, %rd119;
	mul.wide.s32 	%rd51, %r362, 4;
	add.s64 	%rd52, %rd50, %rd51;
	ld.global.f32 	%f281, [%rd52];
	shl.b32 	%r363, %r359, 2;
	mov.u32 	%r364, _ZZ20matmul_double_bufferPKfS0_PfiiiE2As;
	add.s32 	%r365, %r364, %r363;
	shl.b32 	%r366, %r980, 13;
	add.s32 	%r367, %r365, %r366;
	shl.b32 	%r368, %r354, 6;
	add.s32 	%r369, %r367, %r368;
	st.shared.f32 	[%r369+6144], %f281;
$L__BB0_72:
	ld.param.u32 	%r880, [_Z20matmul_double_bufferPKfS0_Pfiii_param_4];
	ld.param.u32 	%r776, [_Z20matmul_double_bufferPKfS0_Pfiii_param_3];
	shl.b32 	%r370, %r978, 4;
	mov.u32 	%r371, %tid.x;
	add.s32 	%r373, %r371, %r370;
	add.s32 	%r374, %r373, 16;
	setp.lt.s32 	%p72, %r374, %r880;
	mov.u32 	%r375, %ctaid.y;
	shl.b32 	%r376, %r375, 7;
	mov.u32 	%r377, %tid.y;
	add.s32 	%r378, %r376, %r377;
	add.s32 	%r379, %r378, 112;
	setp.lt.s32 	%p73, %r379, %r776;
	and.pred  	%p74, %p73, %p72;
	@%p74 bra 	$L__BB0_74;
	mov.u32 	%r380, %tid.x;
	shl.b32 	%r381, %r380, 2;
	mov.u32 	%r382, _ZZ20matmul_double_bufferPKfS0_PfiiiE2As;
	add.s32 	%r383, %r382, %r381;
	shl.b32 	%r384, %r980, 13;
	add.s32 	%r385, %r383, %r384;
	mov.u32 	%r386, %tid.y;
	shl.b32 	%r387, %r386, 6;
	add.s32 	%r388, %r385, %r387;
	mov.b32 	%r389, 0;
	st.shared.u32 	[%r388+7168], %r389;
	bra.uni 	$L__BB0_75;
$L__BB0_74:
	ld.param.u32 	%r881, [_Z20matmul_double_bufferPKfS0_Pfiii_param_4];
	ld.param.u64 	%rd120, [_Z20matmul_double_bufferPKfS0_Pfiii_param_0];
	shl.b32 	%r390, %r881, 4;
	shl.b32 	%r391, %r881, 5;
	shl.b32 	%r392, %r881, 6;
	mov.u32 	%r393, %ctaid.y;
	shl.b32 	%r394, %r393, 7;
	mov.u32 	%r395, %tid.y;
	add.s32 	%r396, %r394, %r395;
	mad.lo.s32 	%r397, %r396, %r881, %r392;
	add.s32 	%r398, %r391, %r397;
	add.s32 	%r399, %r398, %r390;
	shl.b32 	%r400, %r978, 4;
	mov.u32 	%r401, %tid.x;
	add.s32 	%r402, %r401, %r400;
	add.s32 	%r403, %r402, %r399;
	add.s32 	%r404, %r403, 16;
	cvta.to.global.u64 	%rd53, %rd120;
	mul.wide.s32 	%rd54, %r404, 4;
	add.s64 	%rd55, %rd53, %rd54;
	ld.global.f32 	%f282, [%rd55];
	shl.b32 	%r405, %r401, 2;
	mov.u32 	%r406, _ZZ20matmul_double_bufferPKfS0_PfiiiE2As;
	add.s32 	%r407, %r406, %r405;
	shl.b32 	%r408, %r980, 13;
	add.s32 	%r409, %r407, %r408;
	shl.b32 	%r410, %r395, 6;
	add.s32 	%r411, %r409, %r410;
	st.shared.f32 	[%r411+7168], %f282;
$L__BB0_75:
	ld.param.u32 	%r898, [_Z20matmul_double_bufferPKfS0_Pfiii_param_5];
	ld.param.u32 	%r882, [_Z20matmul_double_bufferPKfS0_Pfiii_param_4];
	mov.u32 	%r412, %ctaid.x;
	shl.b32 	%r413, %r412, 7;
	mov.u32 	%r414, %tid.x;
	add.s32 	%r415, %r413, %r414;
	setp.ge.s32 	%p75, %r415, %r898;
	mov.u32 	%r416, %tid.y;
	shl.b32 	%r418, %r978, 4;
	add.s32 	%r419, %r416, %r418;
	add.s32 	%r420, %r419, 16;
	setp.ge.s32 	%p76, %r420, %r882;
	or.pred  	%p77, %p75, %p76;
	@%p77 bra 	$L__BB0_77;
	ld.param.u32 	%r899, [_Z20matmul_double_bufferPKfS0_Pfiii_param_5];
	ld.param.u64 	%rd121, [_Z20matmul_double_bufferPKfS0_Pfiii_param_1];
	cvta.to.global.u64 	%rd56, %rd121;
	mov.u32 	%r431, %tid.y;
	shl.b32 	%r432, %r978, 4;
	add.s32 	%r433, %r431, %r432;
	add.s32 	%r434, %r433, 16;
	mov.u32 	%r435, %ctaid.x;
	shl.b32 	%r436, %r435, 7;
	mov.u32 	%r437, %tid.x;
	add.s32 	%r438, %r436, %r437;
	mad.lo.s32 	%r439, %r434, %r899, %r438;
	mul.wide.s32 	%rd57, %r439, 4;
	add.s64 	%rd58, %rd56, %rd57;
	ld.global.f32 	%f283, [%rd58];
	shl.b32 	%r440, %r431, 9;
	mov.u32 	%r441, _ZZ20matmul_double_bufferPKfS0_PfiiiE2Bs;
	add.s32 	%r442, %r441, %r440;
	shl.b32 	%r443, %r980, 13;
	add.s32 	%r444, %r442, %r443;
	shl.b32 	%r445, %r437, 2;
	add.s32 	%r446, %r444, %r445;
	st.shared.f32 	[%r446], %f283;
	bra.uni 	$L__BB0_78;
$L__BB0_77:
	mov.u32 	%r421, %tid.y;
	shl.b32 	%r422, %r421, 9;
	mov.u32 	%r423, _ZZ20matmul_double_bufferPKfS0_PfiiiE2Bs;
	add.s32 	%r424, %r423, %r422;
	shl.b32 	%r425, %r980, 13;
	add.s32 	%r426, %r424, %r425;
	mov.u32 	%r427, %tid.x;
	shl.b32 	%r428, %r427, 2;
	add.s32 	%r429, %r426, %r428;
	mov.b32 	%r430, 0;
	st.shared.u32 	[%r429], %r430;
$L__BB0_78:
	ld.param.u32 	%r900, [_Z20matmul_double_bufferPKfS0_Pfiii_param_5];
	ld.param.u32 	%r883, [_Z20matmul_double_bufferPKfS0_Pfiii_param_4];
	mov.u32 	%r447, %tid.y;
	shl.b32 	%r449, %r978, 4;
	add.s32 	%r450, %r447, %r449;
	add.s32 	%r451, %r450, 16;
	setp.lt.s32 	%p78, %r451, %r883;
	mov.u32 	%r452, %ctaid.x;
	shl.b32 	%r453, %r452, 7;
	mov.u32 	%r454, %tid.x;
	add.s32 	%r455, %r453, %r454;
	add.s32 	%r456, %r455, 16;
	setp.lt.s32 	%p79, %r456, %r900;
	and.pred  	%p80, %p79, %p78;
	@%p80 bra 	$L__BB0_80;
	mov.u32 	%r457, %tid.y;
	shl.b32 	%r458, %r457, 9;
	mov.u32 	%r459, _ZZ20matmul_double_bufferPKfS0_PfiiiE2Bs;
	add.s32 	%r460, %r459, %r458;
	shl.b32 	%r461, %r980, 13;
	add.s32 	%r462, %r460, %r461;
	mov.u32 	%r463, %tid.x;
	shl.b32 	%r464, %r463, 2;
	add.s32 	%r465, %r462, %r464;
	mov.b32 	%r466, 0;
	st.shared.u32 	[%r465+64], %r466;
	bra.uni 	$L__BB0_81;
$L__BB0_80:
	ld.param.u32 	%r901, [_Z20matmul_double_bufferPKfS0_Pfiii_param_5];
	ld.param.u64 	%rd122, [_Z20matmul_double_bufferPKfS0_Pfiii_param_1];
	cvta.to.global.u64 	%rd59, %rd122;
	mov.u32 	%r467, %tid.y;
	shl.b32 	%r468, %r978, 4;
	add.s32 	%r469, %r467, %r468;
	add.s32 	%r470, %r469, 16;
	mov.u32 	%r471, %ctaid.x;
	shl.b32 	%r472, %r471, 7;
	mov.u32 	%r473, %tid.x;
	add.s32 	%r474, %r472, %r473;
	mad.lo.s32 	%r475, %r470, %r901, %r474;
	mul.wide.s32 	%rd60, %r475, 4;
	add.s64 	%rd61, %rd59, %rd60;
	ld.global.f32 	%f284, [%rd61+64];
	shl.b32 	%r476, %r467, 9;
	mov.u32 	%r477, _ZZ20matmul_double_bufferPKfS0_PfiiiE2Bs;
	add.s32 	%r478, %r477, %r476;
	shl.b32 	%r479, %r980, 13;
	add.s32 	%r480, %r478, %r479;
	shl.b32 	%r481, %r473, 2;
	add.s32 	%r482, %r480, %r481;
	st.shared.f32 	[%r482+64], %f284;
$L__BB0_81:
	ld.param.u32 	%r902, [_Z20matmul_double_bufferPKfS0_Pfiii_param_5];
	ld.param.u32 	%r884, [_Z20matmul_double_bufferPKfS0_Pfiii_param_4];
	mov.u32 	%r483, %tid.y;
	shl.b32 	%r485, %r978, 4;
	add.s32 	%r486, %r483, %r485;
	add.s32 	%r487, %r486, 16;
	setp.lt.s32 	%p81, %r487, %r884;
	mov.u32 	%r488, %ctaid.x;
	shl.b32 	%r489, %r488, 7;
	mov.u32 	%r490, %tid.x;
	add.s32 	%r491, %r489, %r490;
	add.s32 	%r492, %r491, 32;
	setp.lt.s32 	%p82, %r492, %r902;
	and.pred  	%p83, %p82, %p81;
	@%p83 bra 	$L__BB0_83;
	mov.u32 	%r493, %tid.y;
	shl.b32 	%r494, %r493, 9;
	mov.u32 	%r495, _ZZ20matmul_double_bufferPKfS0_PfiiiE2Bs;
	add.s32 	%r496, %r495, %r494;
	shl.b32 	%r497, %r980, 13;
	add.s32 	%r498, %r496, %r497;
	mov.u32 	%r499, %tid.x;
	shl.b32 	%r500, %r499, 2;
	add.s32 	%r501, %r498, %r500;
	mov.b32 	%r502, 0;
	st.shared.u32 	[%r501+128], %r502;
	bra.uni 	$L__BB0_84;
$L__BB0_83:
	ld.param.u32 	%r903, [_Z20matmul_double_bufferPKfS0_Pfiii_param_5];
	ld.param.u64 	%rd123, [_Z20matmul_double_bufferPKfS0_Pfiii_param_1];
	cvta.to.global.u64 	%rd62, %rd123;
	mov.u32 	%r503, %tid.y;
	shl.b32 	%r504, %r978, 4;
	add.s32 	%r505, %r503, %r504;
	add.s32 	%r506, %r505, 16;
	mov.u32 	%r507, %ctaid.x;
	shl.b32 	%r508, %r507, 7;
	mov.u32 	%r509, %tid.x;
	add.s32 	%r510, %r508, %r509;
	mad.lo.s32 	%r511, %r506, %r903, %r510;
	mul.wide.s32 	%rd63, %r511, 4;
	add.s64 	%rd64, %rd62, %rd63;
	ld.global.f32 	%f285, [%rd64+128];
	shl.b32 	%r512, %r503, 9;
	mov.u32 	%r513, _ZZ20matmul_double_bufferPKfS0_PfiiiE2Bs;
	add.s32 	%r514, %r513, %r512;
	shl.b32 	%r515, %r980, 13;
	add.s32 	%r516, %r514, %r515;
	shl.b32 	%r517, %r509, 2;
	add.s32 	%r518, %r516, %r517;
	st.shared.f32 	[%r518+128], %f285;
$L__BB0_84:
	ld.param.u32 	%r904, [_Z20matmul_double_bufferPKfS0_Pfiii_param_5];
	ld.param.u32 	%r885, [_Z20matmul_double_bufferPKfS0_Pfiii_param_4];
	mov.u32 	%r519, %tid.y;
	shl.b32 	%r521, %r978, 4;
	add.s32 	%r522, %r519, %r521;
	add.s32 	%r523, %r522, 16;
	setp.lt.s32 	%p84, %r523, %r885;
	mov.u32 	%r524, %ctaid.x;
	shl.b32 	%r525, %r524, 7;
	mov.u32 	%r526, %tid.x;
	add.s32 	%r527, %r525, %r526;
	add.s32 	%r528, %r527, 48;
	setp.lt.s32 	%p85, %r528, %r904;
	and.pred  	%p86, %p85, %p84;
	@%p86 bra 	$L__BB0_86;
	mov.u32 	%r529, %tid.y;
	shl.b32 	%r530, %r529, 9;
	mov.u32 	%r531, _ZZ20matmul_double_bufferPKfS0_PfiiiE2Bs;
	add.s32 	%r532, %r531, %r530;
	shl.b32 	%r533, %r980, 13;
	add.s32 	%r534, %r532, %r533;
	mov.u32 	%r535, %tid.x;
	shl.b32 	%r536, %r535, 2;
	add.s32 	%r537, %r534, %r536;
	mov.b32 	%r538, 0;
	st.shared.u32 	[%r537+192], %r538;
	bra.uni 	$L__BB0_87;
$L__BB0_86:
	ld.param.u32 	%r905, [_Z20matmul_double_bufferPKfS0_Pfiii_param_5];
	ld.param.u64 	%rd124, [_Z20matmul_double_bufferPKfS0_Pfiii_param_1];
	cvta.to.global.u64 	%rd65, %rd124;
	mov.u32 	%r539, %tid.y;
	shl.b32 	%r540, %r978, 4;
	add.s32 	%r541, %r539, %r540;
	add.s32 	%r542, %r541, 16;
	mov.u32 	%r543, %ctaid.x;
	shl.b32 	%r544, %r543, 7;
	mov.u32 	%r545, %tid.x;
	add.s32 	%r546, %r544, %r545;
	mad.lo.s32 	%r547, %r542, %r905, %r546;
	mul.wide.s32 	%rd66, %r547, 4;
	add.s64 	%rd67, %rd65, %rd66;
	ld.global.f32 	%f286, [%rd67+192];
	shl.b32 	%r548, %r539, 9;
	mov.u32 	%r549, _ZZ20matmul_double_bufferPKfS0_PfiiiE2Bs;
	add.s32 	%r550, %r549, %r548;
	shl.b32 	%r551, %r980, 13;
	add.s32 	%r552, %r550, %r551;
	shl.b32 	%r553, %r545, 2;
	add.s32 	%r554, %r552, %r553;
	st.shared.f32 	[%r554+192], %f286;
$L__BB0_87:
	ld.param.u32 	%r906, [_Z20matmul_double_bufferPKfS0_Pfiii_param_5];
	ld.param.u32 	%r886, [_Z20matmul_double_bufferPKfS0_Pfiii_param_4];
	mov.u32 	%r555, %tid.y;
	shl.b32 	%r557, %r978, 4;
	add.s32 	%r558, %r555, %r557;
	add.s32 	%r559, %r558, 16;
	setp.lt.s32 	%p87, %r559, %r886;
	mov.u32 	%r560, %ctaid.x;
	shl.b32 	%r561, %r560, 7;
	mov.u32 	%r562, %tid.x;
	add.s32 	%r563, %r561, %r562;
	add.s32 	%r564, %r563, 64;
	setp.lt.s32 	%p88, %r564, %r906;
	and.pred  	%p89, %p88, %p87;
	@%p89 bra 	$L__BB0_89;
	mov.u32 	%r565, %tid.y;
	shl.b32 	%r566, %r565, 9;
	mov.u32 	%r567, _ZZ20matmul_double_bufferPKfS0_PfiiiE2Bs;
	add.s32 	%r568, %r567, %r566;
	shl.b32 	%r569, %r980, 13;
	add.s32 	%r570, %r568, %r569;
	mov.u32 	%r571, %tid.x;
	shl.b32 	%r572, %r571, 2;
	add.s32 	%r573, %r570, %r572;
	mov.b32 	%r574, 0;
	st.shared.u32 	[%r573+256], %r574;
	bra.uni 	$L__BB0_90;
$L__BB0_89:
	ld.param.u32 	%r907, [_Z20matmul_double_bufferPKfS0_Pfiii_param_5];
	ld.param.u64 	%rd125, [_Z20matmul_double_bufferPKfS0_Pfiii_param_1];
	cvta.to.global.u64 	%rd68, %rd125;
	mov.u32 	%r575, %tid.y;
	shl.b32 	%r576, %r978, 4;
	add.s32 	%r577, %r575, %r576;
	add.s32 	%r578, %r577, 16;
	mov.u32 	%r579, %ctaid.x;
	shl.b32 	%r580, %r579, 7;
	mov.u32 	%r581, %tid.x;
	add.s32 	%r582, %r580, %r581;
	mad.lo.s32 	%r583, %r578, %r907, %r582;
	mul.wide.s32 	%rd69, %r583, 4;
	add.s64 	%rd70, %rd68, %rd69;
	ld.global.f32 	%f287, [%rd70+256];
	shl.b32 	%r584, %r575, 9;
	mov.u32 	%r585, _ZZ20matmul_double_bufferPKfS0_PfiiiE2Bs;
	add.s32 	%r586, %r585, %r584;
	shl.b32 	%r587, %r980, 13;
	add.s32 	%r588, %r586, %r587;
	shl.b32 	%r589, %r581, 2;
	add.s32 	%r590, %r588, %r589;
	st.shared.f32 	[%r590+256], %f287;
$L__BB0_90:
	ld.param.u32 	%r908, [_Z20matmul_double_bufferPKfS0_Pfiii_param_5];
	ld.param.u32 	%r887, [_Z20matmul_double_bufferPKfS0_Pfiii_param_4];
	mov.u32 	%r591, %tid.y;
	shl.b32 	%r593, %r978, 4;
	add.s32 	%r594, %r591, %r593;
	add.s32 	%r595, %r594, 16;
	setp.lt.s32 	%p90, %r595, %r887;
	mov.u32 	%r596, %ctaid.x;
	shl.b32 	%r597, %r596, 7;
	mov.u32 	%r598, %tid.x;
	add.s32 	%r599, %r597, %r598;
	add.s32 	%r600, %r599, 80;
	setp.lt.s32 	%p91, %r600, %r908;
	and.pred  	%p92, %p91, %p90;
	@%p92 bra 	$L__BB0_92;
	mov.u32 	%r601, %tid.y;
	shl.b32 	%r602, %r601, 9;
	mov.u32 	%r603, _ZZ20matmul_double_bufferPKfS0_PfiiiE2Bs;
	add.s32 	%r604, %r603, %r602;
	shl.b32 	%r605, %r980, 13;
	add.s32 	%r606, %r604, %r605;
	mov.u32 	%r607, %tid.x;
	shl.b32 	%r608, %r607, 2;
	add.s32 	%r609, %r606, %r608;
	mov.b32 	%r610, 0;
	st.shared.u32 	[%r609+320], %r610;
	bra.uni 	$L__BB0_93;
$L__BB0_92:
	ld.param.u32 	%r909, [_Z20matmul_double_bufferPKfS0_Pfiii_param_5];
	ld.param.u64 	%rd126, [_Z20matmul_double_bufferPKfS0_Pfiii_param_1];
	cvta.to.global.u64 	%rd71, %rd126;
	mov.u32 	%r611, %tid.y;
	shl.b32 	%r612, %r978, 4;
	add.s32 	%r613, %r611, %r612;
	add.s32 	%r614, %r613, 16;
	mov.u32 	%r615, %ctaid.x;
	shl.b32 	%r616, %r615, 7;
	mov.u32 	%r617, %tid.x;
	add.s32 	%r618, %r616, %r617;
	mad.lo.s32 	%r619, %r614, %r909, %r618;
	mul.wide.s32 	%rd72, %r619, 4;
	add.s64 	%rd73, %rd71, %rd72;
	ld.global.f32 	%f288, [%rd73+320];
	shl.b32 	%r620, %r611, 9;
	mov.u32 	%r621, _ZZ20matmul_double_bufferPKfS0_PfiiiE2Bs;
	add.s32 	%r622, %r621, %r620;
	shl.b32 	%r623, %r980, 13;
	add.s32 	%r624, %r622, %r623;
	shl.b32 	%r625, %r617, 2;
	add.s32 	%r626, %r624, %r625;
	st.shared.f32 	[%r626+320], %f288;
$L__BB0_93:
	ld.param.u32 	%r910, [_Z20matmul_double_bufferPKfS0_Pfiii_param_5];
	ld.param.u32 	%r888, [_Z20matmul_double_bufferPKfS0_Pfiii_param_4];
	mov.u32 	%r627, %tid.y;
	shl.b32 	%r629, %r978, 4;
	add.s32 	%r630, %r627, %r629;
	add.s32 	%r631, %r630, 16;
	setp.lt.s32 	%p93, %r631, %r888;
	mov.u32 	%r632, %ctaid.x;
	shl.b32 	%r633, %r632, 7;
	mov.u32 	%r634, %tid.x;
	add.s32 	%r635, %r633, %r634;
	add.s32 	%r636, %r635, 96;
	setp.lt.s32 	%p94, %r636, %r910;
	and.pred  	%p95, %p94, %p93;
	@%p95 bra 	$L__BB0_95;
	mov.u32 	%r637, %tid.y;
	shl.b32 	%r638, %r637, 9;
	mov.u32 	%r639, _ZZ20matmul_double_bufferPKfS0_PfiiiE2Bs;
	add.s32 	%r640, %r639, %r638;
	shl.b32 	%r641, %r980, 13;
	add.s32 	%r642, %r640, %r641;
	mov.u32 	%r643, %tid.x;
	shl.b32 	%r644, %r643, 2;
	add.s32 	%r645, %r642, %r644;
	mov.b32 	%r646, 0;
	st.shared.u32 	[%r645+384], %r646;
	bra.uni 	$L__BB0_96;
$L__BB0_95:
	ld.param.u32 	%r911, [_Z20matmul_double_bufferPKfS0_Pfiii_param_5];
	ld.param.u64 	%rd127, [_Z20matmul_double_bufferPKfS0_Pfiii_param_1];
	cvta.to.global.u64 	%rd74, %rd127;
	mov.u32 	%r647, %tid.y;
	shl.b32 	%r648, %r978, 4;
	add.s32 	%r649, %r647, %r648;
	add.s32 	%r650, %r649, 16;
	mov.u32 	%r651, %ctaid.x;
	shl.b32 	%r652, %r651, 7;
	mov.u32 	%r653, %tid.x;
	add.s32 	%r654, %r652, %r653;
	mad.lo.s32 	%r655, %r650, %r911, %r654;
	mul.wide.s32 	%rd75, %r655, 4;
	add.s64 	%rd76, %rd74, %rd75;
	ld.global.f32 	%f289, [%rd76+384];
	shl.b32 	%r656, %r647, 9;
	mov.u32 	%r657, _ZZ20matmul_double_bufferPKfS0_PfiiiE2Bs;
	add.s32 	%r658, %r657, %r656;
	shl.b32 	%r659, %r980, 13;
	add.s32 	%r660, %r658, %r659;
	shl.b32 	%r661, %r653, 2;
	add.s32 	%r662, %r660, %r661;
	st.shared.f32 	[%r662+384], %f289;
$L__BB0_96:
	ld.param.u32 	%r912, [_Z20matmul_double_bufferPKfS0_Pfiii_param_5];
	ld.param.u32 	%r889, [_Z20matmul_double_bufferPKfS0_Pfiii_param_4];
	mov.u32 	%r663, %tid.y;
	shl.b32 	%r665, %r978, 4;
	add.s32 	%r666, %r663, %r665;
	add.s32 	%r667, %r666, 16;
	setp.lt.s32 	%p96, %r667, %r889;
	mov.u32 	%r668, %ctaid.x;
	shl.b32 	%r669, %r668, 7;
	mov.u32 	%r670, %tid.x;
	add.s32 	%r671, %r669, %r670;
	add.s32 	%r672, %r671, 112;
	setp.lt.s32 	%p97, %r672, %r912;
	and.pred  	%p98, %p97, %p96;
	@%p98 bra 	$L__BB0_98;
	mov.u32 	%r673, %tid.y;
	shl.b32 	%r674, %r673, 9;
	mov.u32 	%r675, _ZZ20matmul_double_bufferPKfS0_PfiiiE2Bs;
	add.s32 	%r676, %r675, %r674;
	shl.b32 	%r677, %r980, 13;
	add.s32 	%r678, %r676, %r677;
	mov.u32 	%r679, %tid.x;
	shl.b32 	%r680, %r679, 2;
	add.s32 	%r681, %r678, %r680;
	mov.b32 	%r682, 0;
	st.shared.u32 	[%r681+448], %r682;
	bra.uni 	$L__BB0_99;
$L__BB0_98:
	ld.param.u32 	%r913, [_Z20matmul_double_bufferPKfS0_Pfiii_param_5];
	ld.param.u64 	%rd128, [_Z20matmul_double_bufferPKfS0_Pfiii_param_1];
	cvta.to.global.u64 	%rd77, %rd128;
	mov.u32 	%r683, %tid.y;
	shl.b32 	%r684, %r978, 4;
	add.s32 	%r685, %r683, %r684;
	add.s32 	%r686, %r685, 16;
	mov.u32 	%r687, %ctaid.x;
	shl.b32 	%r688, %r687, 7;
	mov.u32 	%r689, %tid.x;
	add.s32 	%r690, %r688, %r689;
	mad.lo.s32 	%r691, %r686, %r913, %r690;
	mul.wide.s32 	%rd78, %r691, 4;
	add.s64 	%rd79, %rd77, %rd78;
	ld.global.f32 	%f290, [%rd79+448];
	shl.b32 	%r692, %r683, 9;
	mov.u32 	%r693, _ZZ20matmul_double_bufferPKfS0_PfiiiE2Bs;
	add.s32 	%r694, %r693, %r692;
	shl.b32 	%r695, %r980, 13;
	add.s32 	%r696, %r694, %r695;
	shl.b32 	%r697, %r689, 2;
	add.s32 	%r698, %r696, %r697;
	st.shared.f32 	[%r698+448], %f290;
$L__BB0_99:
	shl.b32 	%r700, %r20, 13;
	mov.u32 	%r701, %tid.y;
	shl.b32 	%r702, %r701, 6;
	mov.u32 	%r703, _ZZ20matmul_double_bufferPKfS0_PfiiiE2As;
	add.s32 	%r704, %r702, %r703;
	add.s32 	%r705, %r704, %r700;
	add.s32 	%r981, %r705, 4096;
	mov.b32 	%r982, 256;
$L__BB0_100:
	mov.u32 	%r706, %tid.x;
	shl.b32 	%r707, %r706, 2;
	mov.u32 	%r708, _ZZ20matmul_double_bufferPKfS0_PfiiiE2Bs;
	add.s32 	%r709, %r708, %r707;
	shl.b32 	%r710, %r20, 13;
	add.s32 	%r711, %r709, %r710;
	add.s32 	%r712, %r711, %r982;
	ld.shared.f32 	%f291, [%r981+-4096];
	ld.shared.f32 	%f292, [%r712+-256];
	fma.rn.f32 	%f498, %f291, %f292, %f498;
	ld.shared.f32 	%f293, [%r712+-192];
	fma.rn.f32 	%f497, %f291, %f293, %f497;
	ld.shared.f32 	%f294, [%r712+-128];
	fma.rn.f32 	%f496, %f291, %f294, %f496;
	ld.shared.f32 	%f295, [%r712+-64];
	fma.rn.f32 	%f495, %f291, %f295, %f495;
	ld.shared.f32 	%f296, [%r712];
	fma.rn.f32 	%f494, %f291, %f296, %f494;
	ld.shared.f32 	%f297, [%r712+64];
	fma.rn.f32 	%f493, %f291, %f297, %f493;
	ld.shared.f32 	%f298, [%r712+128];
	fma.rn.f32 	%f492, %f291, %f298, %f492;
	ld.shared.f32 	%f299, [%r712+192];
	fma.rn.f32 	%f491, %f291, %f299, %f491;
	ld.shared.f32 	%f300, [%r981+-3072];
	fma.rn.f32 	%f490, %f300, %f292, %f490;
	fma.rn.f32 	%f489, %f300, %f293, %f489;
	fma.rn.f32 	%f488, %f300, %f294, %f488;
	fma.rn.f32 	%f487, %f300, %f295, %f487;
	fma.rn.f32 	%f486, %f300, %f296, %f486;
	fma.rn.f32 	%f485, %f300, %f297, %f485;
	fma.rn.f32 	%f484, %f300, %f298, %f484;
	fma.rn.f32 	%f483, %f300, %f299, %f483;
	ld.shared.f32 	%f301, [%r981+-2048];
	fma.rn.f32 	%f482, %f301, %f292, %f482;
	fma.rn.f32 	%f481, %f301, %f293, %f481;
	fma.rn.f32 	%f480, %f301, %f294, %f480;
	fma.rn.f32 	%f479, %f301, %f295, %f479;
	fma.rn.f32 	%f478, %f301, %f296, %f478;
	fma.rn.f32 	%f477, %f301, %f297, %f477;
	fma.rn.f32 	%f476, %f301, %f298, %f476;
	fma.rn.f32 	%f475, %f301, %f299, %f475;
	ld.shared.f32 	%f302, [%r981+-1024];
	fma.rn.f32 	%f474, %f302, %f292, %f474;
	fma.rn.f32 	%f473, %f302, %f293, %f473;
	fma.rn.f32 	%f472, %f302, %f294, %f472;
	fma.rn.f32 	%f471, %f302, %f295, %f471;
	fma.rn.f32 	%f470, %f302, %f296, %f470;
	fma.rn.f32 	%f469, %f302, %f297, %f469;
	fma.rn.f32 	%f468, %f302, %f298, %f468;
	fma.rn.f32 	%f467, %f302, %f299, %f467;
	ld.shared.f32 	%f303, [%r981];
	fma.rn.f32 	%f466, %f303, %f292, %f466;
	fma.rn.f32 	%f465, %f303, %f293, %f465;
	fma.rn.f32 	%f464, %f303, %f294, %f464;
	fma.rn.f32 	%f463, %f303, %f295, %f463;
	fma.rn.f32 	%f462, %f303, %f296, %f462;
	fma.rn.f32 	%f461, %f303, %f297, %f461;
	fma.rn.f32 	%f460, %f303, %f298, %f460;
	fma.rn.f32 	%f459, %f303, %f299, %f459;
	ld.shared.f32 	%f304, [%r981+1024];
	fma.rn.f32 	%f458, %f304, %f292, %f458;
	fma.rn.f32 	%f457, %f304, %f293, %f457;
	fma.rn.f32 	%f456, %f304, %f294, %f456;
	fma.rn.f32 	%f455, %f304, %f295, %f455;
	fma.rn.f32 	%f454, %f304, %f296, %f454;
	fma.rn.f32 	%f453, %f304, %f297, %f453;
	fma.rn.f32 	%f452, %f304, %f298, %f452;
	fma.rn.f32 	%f451, %f304, %f299, %f451;
	ld.shared.f32 	%f305, [%r981+2048];
	fma.rn.f32 	%f450, %f305, %f292, %f450;
	fma.rn.f32 	%f449, %f305, %f293, %f449;
	fma.rn.f32 	%f448, %f305, %f294, %f448;
	fma.rn.f32 	%f447, %f305, %f295, %f447;
	fma.rn.f32 	%f446, %f305, %f296, %f446;
	fma.rn.f32 	%f445, %f305, %f297, %f445;
	fma.rn.f32 	%f444, %f305, %f298, %f444;
	fma.rn.f32 	%f443, %f305, %f299, %f443;
	ld.shared.f32 	%f306, [%r981+3072];
	fma.rn.f32 	%f442, %f306, %f292, %f442;
	fma.rn.f32 	%f441, %f306, %f293, %f441;
	fma.rn.f32 	%f440, %f306, %f294, %f440;
	fma.rn.f32 	%f439, %f306, %f295, %f439;
	fma.rn.f32 	%f438, %f306, %f296, %f438;
	fma.rn.f32 	%f437, %f306, %f297, %f437;
	fma.rn.f32 	%f436, %f306, %f298, %f436;
	fma.rn.f32 	%f435, %f306, %f299, %f435;
	add.s32 	%r982, %r982, 512;
	add.s32 	%r981, %r981, 4;
	setp.ne.s32 	%p99, %r982, 8448;
	@%p99 bra 	$L__BB0_100;
	bar.sync 	0;
	add.s32 	%r978, %r978, 1;
	setp.eq.s32 	%p100, %r978, %r15;
	mov.u32 	%r979, %r980;
	mov.u32 	%r980, %r20;
	@%p100 bra 	$L__BB0_102;
	bra.uni 	$L__BB0_50;
$L__BB0_102:
	ld.param.u32 	%r914, [_Z20matmul_double_bufferPKfS0_Pfiii_param_5];
	ld.param.u32 	%r777, [_Z20matmul_double_bufferPKfS0_Pfiii_param_3];
	mov.u32 	%r713, %ctaid.x;
	shl.b32 	%r714, %r713, 7;
	mov.u32 	%r715, %tid.x;
	add.s32 	%r16, %r714, %r715;
	setp.lt.s32 	%p101, %r16, %r914;
	mov.u32 	%r716, %ctaid.y;
	shl.b32 	%r717, %r716, 7;
	mov.u32 	%r718, %tid.y;
	add.s32 	%r17, %r717, %r718;
	setp.lt.s32 	%p102, %r17, %r777;
	and.pred  	%p103, %p102, %p101;
	mad.lo.s32 	%r18, %r17, %r914, %r16;
	@%p103 bra 	$L__BB0_103;
	bra.uni 	$L__BB0_104;
$L__BB0_103:
	ld.param.u64 	%rd129, [_Z20matmul_double_bufferPKfS0_Pfiii_param_2];
	cvta.to.global.u64 	%rd80, %rd129;
	mul.wide.s32 	%rd81, %r18, 4;
	add.s64 	%rd82, %rd80, %rd81;
	st.global.f32 	[%rd82], %f498;
$L__BB0_104:
	ld.param.u32 	%r915, [_Z20matmul_double_bufferPKfS0_Pfiii_param_5];
	ld.param.u32 	%r778, [_Z20matmul_double_bufferPKfS0_Pfiii_param_3];
	add.s32 	%r719, %r16, 16;
	setp.ge.s32 	%p104, %r719, %r915;
	setp.ge.s32 	%p105, %r17, %r778;
	or.pred  	%p106, %p105, %p104;
	@%p106 bra 	$L__BB0_106;
	ld.param.u64 	%rd130, [_Z20matmul_double_bufferPKfS0_Pfiii_param_2];
	cvta.to.global.u64 	%rd83, %rd130;
	mul.wide.s32 	%rd84, %r18, 4;
	add.s64 	%rd85, %rd83, %rd84;
	st.global.f32 	[%rd85+64], %f497;
$L__BB0_106:
	ld.param.u32 	%r916, [_Z20matmul_double_bufferPKfS0_Pfiii_param_5];
	ld.param.u32 	%r779, [_Z20matmul_double_bufferPKfS0_Pfiii_param_3];
	add.s32 	%r720, %r16, 32;
	setp.ge.s32 	%p107, %r720, %r916;
	setp.ge.s32 	%p108, %r17, %r779;
	or.pred  	%p109, %p108, %p107;
	@%p109 bra 	$L__BB0_108;
	ld.param.u64 	%rd131, [_Z20matmul_double_bufferPKfS0_Pfiii_param_2];
	cvta.to.global.u64 	%rd86, %rd131;
	mul.wide.s32 	%rd87, %r18, 4;
	add.s64 	%rd88, %rd86, %rd87;
	st.global.f32 	[%rd88+128], %f496;
$L__BB0_108:
	ld.param.u32 	%r917, [_Z20matmul_double_bufferPKfS0_Pfiii_param_5];
	ld.param.u32 	%r780, [_Z20matmul_double_bufferPKfS0_Pfiii_param_3];
	add.s32 	%r721, %r16, 48;
	setp.ge.s32 	%p110, %r721, %r917;
	setp.ge.s32 	%p111, %r17, %r780;
	or.pred  	%p112, %p111, %p110;
	@%p112 bra 	$L__BB0_110;
	ld.param.u64 	%rd132, [_Z20matmul_double_bufferPKfS0_Pfiii_param_2];
	cvta.to.global.u64 	%rd89, %rd132;
	mul.wide.s32 	%rd90, %r18, 4;
	add.s64 	%rd91, %rd89, %rd90;
	st.global.f32 	[%rd91+192], %f495;
$L__BB0_110:
	ld.param.u32 	%r918, [_Z20matmul_double_bufferPKfS0_Pfiii_param_5];
	ld.param.u32 	%r781, [_Z20matmul_double_bufferPKfS0_Pfiii_param_3];
	add.s32 	%r722, %r16, 64;
	setp.ge.s32 	%p113, %r722, %r918;
	setp.ge.s32 	%p114, %r17, %r781;
	or.pred  	%p115, %p114, %p113;
	@%p115 bra 	$L__BB0_112;
	ld.param.u64 	%rd133, [_Z20matmul_double_bufferPKfS0_Pfiii_param_2];
	cvta.to.global.u64 	%rd92, %rd133;
	mul.wide.s32 	%rd93, %r18, 4;
	add.s64 	%rd94, %rd92, %rd93;
	st.global.f32 	[%rd94+256], %f494;
$L__BB0_112:
	ld.param.u32 	%r919, [_Z20matmul_double_bufferPKfS0_Pfiii_param_5];
	ld.param.u32 	%r782, [_Z20matmul_double_bufferPKfS0_Pfiii_param_3];
	add.s32 	%r723, %r16, 80;
	setp.ge.s32 	%p116, %r723, %r919;
	setp.ge.s32 	%p117, %r17, %r782;
	or.pred  	%p118, %p117, %p116;
	@%p118 bra 	$L__BB0_114;
	ld.param.u64 	%rd134, [_Z20matmul_double_bufferPKfS0_Pfiii_param_2];
	cvta.to.global.u64 	%rd95, %rd134;
	mul.wide.s32 	%rd96, %r18, 4;
	add.s64 	%rd97, %rd95, %rd96;
	st.global.f32 	[%rd97+320], %f493;
$L__BB0_114:
	ld.param.u32 	%r920, [_Z20matmul_double_bufferPKfS0_Pfiii_param_5];
	ld.param.u32 	%r783, [_Z20matmul_double_bufferPKfS0_Pfiii_param_3];
	add.s32 	%r724, %r16, 96;
	setp.ge.s32 	%p119, %r724, %r920;
	setp.ge.s32 	%p120, %r17, %r783;
	or.pred  	%p121, %p120, %p119;
	@%p121 bra 	$L__BB0_116;
	ld.param.u64 	%rd135, [_Z20matmul_double_bufferPKfS0_Pfiii_param_2];
	cvta.to.global.u64 	%rd98, %rd135;
	mul.wide.s32 	%rd99, %r18, 4;
	add.s64 	%rd100, %rd98, %rd99;
	st.global.f32 	[%rd100+384], %f492;
$L__BB0_116:
	ld.param.u32 	%r921, [_Z20matmul_double_bufferPKfS0_Pfiii_param_5];
	ld.param.u32 	%r784, [_Z20matmul_double_bufferPKfS0_Pfiii_param_3];
	add.s32 	%r725, %r16, 112;
	setp.ge.s32 	%p122, %r725, %r921;
	setp.ge.s32 	%p123, %r17, %r784;
	or.pred  	%p124, %p123, %p122;
	@%p124 bra 	$L__BB0_118;
	ld.param.u64 	%rd136, [_Z20matmul_double_bufferPKfS0_Pfiii_param_2];
	cvta.to.global.u64 	%rd101, %rd136;
	mul.wide.s32 	%rd102, %r18, 4;
	add.s64 	%rd103, %rd101, %rd102;
	st.global.f32 	[%rd103+448], %f491;
$L__BB0_118:
	ld.param.u32 	%r922, [_Z20matmul_double_bufferPKfS0_Pfiii_param_5];
	ld.param.u32 	%r785, [_Z20matmul_double_bufferPKfS0_Pfiii_param_3];
	ld.param.u64 	%rd137, [_Z20matmul_double_bufferPKfS0_Pfiii_param_2];
	setp.ge.s32 	%p125, %r16, %r922;
	mov.u32 	%r726, %ctaid.y;
	shl.b32 	%r727, %r726, 7;
	mov.u32 	%r728, %tid.y;
	add.s32 	%r729, %r727, %r728;
	add.s32 	%r28, %r729, 16;
	setp.ge.s32 	%p126, %r28, %r785;
	shl.b32 	%r29, %r922, 4;
	add.s32 	%r730, %r18, %r29;
	cvta.to.global.u64 	%rd104, %rd137;
	mul.wide.s32 	%rd105, %r730, 4;
	add.s64 	%rd4, %rd104, %rd105;
	or.pred  	%p127, %p126, %p125;
	@%p127 bra 	$L__BB0_120;
	st.global.f32 	[%rd4], %f490;
$L__BB0_120:
	ld.param.u32 	%r923, [_Z20matmul_double_bufferPKfS0_Pfiii_param_5];
	ld.param.u32 	%r786, [_Z20matmul_double_bufferPKfS0_Pfiii_param_3];
	add.s32 	%r731, %r16, 16;
	setp.ge.s32 	%p128, %r731, %r923;
	setp.ge.s32 	%p129, %r28, %r786;
	or.pred  	%p130, %p129, %p128;
	@%p130 bra 	$L__BB0_122;
	st.global.f32 	[%rd4+64], %f489;
$L__BB0_122:
	ld.param.u32 	%r924, [_Z20matmul_double_bufferPKfS0_Pfiii_param_5];
	ld.param.u32 	%r787, [_Z20matmul_double_bufferPKfS0_Pfiii_param_3];
	add.s32 	%r732, %r16, 32;
	setp.ge.s32 	%p131, %r732, %r924;
	setp.ge.s32 	%p132, %r28, %r787;
	or.pred  	%p133, %p132, %p131;
	@%p133 bra 	$L__BB0_124;
	st.global.f32 	[%rd4+128], %f488;
$L__BB0_124:
	ld.param.u32 	%r925, [_Z20matmul_double_bufferPKfS0_Pfiii_param_5];
	ld.param.u32 	%r788, [_Z20matmul_double_bufferPKfS0_Pfiii_param_3];
	add.s32 	%r733, %r16, 48;
	setp.ge.s32 	%p134, %r733, %r925;
	setp.ge.s32 	%p135, %r28, %r788;
	or.pred  	%p136, %p135, %p134;
	@%p136 bra 	$L__BB0_126;
	st.global.f32 	[%rd4+192], %f487;
$L__BB0_126:
	ld.param.u32 	%r926, [_Z20matmul_double_bufferPKfS0_Pfiii_param_5];
	ld.param.u32 	%r789, [_Z20matmul_double_bufferPKfS0_Pfiii_param_3];
	add.s32 	%r30, %r16, 64;
	setp.ge.s32 	%p137, %r30, %r926;
	setp.ge.s32 	%p138, %r28, %r789;
	or.pred  	%p139, %p138, %p137;
	@%p139 bra 	$L__BB0_128;
	st.global.f32 	[%rd4+256], %f486;
$L__BB0_128:
	ld.param.u32 	%r927, [_Z20matmul_double_bufferPKfS0_Pfiii_param_5];
	ld.param.u32 	%r790, [_Z20matmul_double_bufferPKfS0_Pfiii_param_3];
	add.s32 	%r31, %r16, 80;
	setp.ge.s32 	%p140, %r31, %r927;
	setp.ge.s32 	%p141, %r28, %r790;
	or.pred  	%p142, %p141, %p140;
	@%p142 bra 	$L__BB0_130;
	st.global.f32 	[%rd4+320], %f485;
$L__BB0_130:
	ld.param.u32 	%r928, [_Z20matmul_double_bufferPKfS0_Pfiii_param_5];
	ld.param.u32 	%r791, [_Z20matmul_double_bufferPKfS0_Pfiii_param_3];
	add.s32 	%r32, %r16, 96;
	setp.ge.s32 	%p143, %r32, %r928;
	setp.ge.s32 	%p144, %r28, %r791;
	or.pred  	%p145, %p144, %p143;
	@%p145 bra 	$L__BB0_132;
	st.global.f32 	[%rd4+384], %f484;
$L__BB0_132:
	ld.param.u32 	%r929, [_Z20matmul_double_bufferPKfS0_Pfiii_param_5];
	ld.param.u32 	%r792, [_Z20matmul_double_bufferPKfS0_Pfiii_param_3];
	add.s32 	%r33, %r16, 112;
	setp.ge.s32 	%p146, %r33, %r929;
	setp.ge.s32 	%p147, %r28, %r792;
	or.pred  	%p148, %p147, %p146;
	@%p148 bra 	$L__BB0_134;
	st.global.f32 	[%rd4+448], %f483;
$L__BB0_134:
	ld.param.u32 	%r930, [_Z20matmul_double_bufferPKfS0_Pfiii_param_5];
	ld.param.u32 	%r793, [_Z20matmul_double_bufferPKfS0_Pfiii_param_3];
	ld.param.u64 	%rd138, [_Z20matmul_double_bufferPKfS0_Pfiii_param_2];
	setp.ge.s32 	%p149, %r16, %r930;
	mov.u32 	%r734, %ctaid.y;
	shl.b32 	%r735, %r734, 7;
	mov.u32 	%r736, %tid.y;
	add.s32 	%r737, %r735, %r736;
	add.s32 	%r34, %r737, 32;
	setp.ge.s32 	%p150, %r34, %r793;
	shl.b32 	%r35, %r930, 5;
	add.s32 	%r36, %r18, %r35;
	cvta.to.global.u64 	%rd106, %rd138;
	mul.wide.s32 	%rd107, %r36, 4;
	add.s64 	%rd5, %rd106, %rd107;
	or.pred  	%p151, %p150, %p149;
	@%p151 bra 	$L__BB0_136;
	st.global.f32 	[%rd5], %f482;
$L__BB0_136:
	ld.param.u32 	%r931, [_Z20matmul_double_bufferPKfS0_Pfiii_param_5];
	ld.param.u32 	%r794, [_Z20matmul_double_bufferPKfS0_Pfiii_param_3];
	add.s32 	%r37, %r16, 16;
	setp.ge.s32 	%p152, %r37, %r931;
	setp.ge.s32 	%p153, %r34, %r794;
	or.pred  	%p154, %p153, %p152;
	@%p154 bra 	$L__BB0_138;
	st.global.f32 	[%rd5+64], %f481;
$L__BB0_138:
	ld.param.u32 	%r932, [_Z20matmul_double_bufferPKfS0_Pfiii_param_5];
	ld.param.u32 	%r795, [_Z20matmul_double_bufferPKfS0_Pfiii_param_3];
	add.s32 	%r38, %r16, 32;
	setp.ge.s32 	%p155, %r38, %r932;
	setp.ge.s32 	%p156, %r34, %r795;
	or.pred  	%p157, %p156, %p155;
	@%p157 bra 	$L__BB0_140;
	st.global.f32 	[%rd5+128], %f480;
$L__BB0_140:
	ld.param.u32 	%r933, [_Z20matmul_double_bufferPKfS0_Pfiii_param_5];
	ld.param.u32 	%r796, [_Z20matmul_double_bufferPKfS0_Pfiii_param_3];
	add.s32 	%r39, %r16, 48;
	setp.ge.s32 	%p158, %r39, %r933;
	setp.ge.s32 	%p159, %r34, %r796;
	or.pred  	%p160, %p159, %p158;
	@%p160 bra 	$L__BB0_142;
	st.global.f32 	[%rd5+192], %f479;
$L__BB0_142:
	ld.param.u32 	%r934, [_Z20matmul_double_bufferPKfS0_Pfiii_param_5];
	ld.param.u32 	%r797, [_Z20matmul_double_bufferPKfS0_Pfiii_param_3];
	setp.ge.s32 	%p161, %r30, %r934;
	setp.ge.s32 	%p162, %r34, %r797;
	or.pred  	%p163, %p162, %p161;
	@%p163 bra 	$L__BB0_144;
	st.global.f32 	[%rd5+256], %f478;
$L__BB0_144:
	ld.param.u32 	%r935, [_Z20matmul_double_bufferPKfS0_Pfiii_param_5];
	ld.param.u32 	%r798, [_Z20matmul_double_bufferPKfS0_Pfiii_param_3];
	setp.ge.s32 	%p164, %r31, %r935;
	setp.ge.s32 	%p165, %r34, %r798;
	or.pred  	%p166, %p165, %p164;
	@%p166 bra 	$L__BB0_146;
	st.global.f32 	[%rd5+320], %f477;
$L__BB0_146:
	ld.param.u32 	%r936, [_Z20matmul_double_bufferPKfS0_Pfiii_param_5];
	ld.param.u32 	%r799, [_Z20matmul_double_bufferPKfS0_Pfiii_param_3];
	setp.ge.s32 	%p167, %r32, %r936;
	setp.ge.s32 	%p168, %r34, %r799;
	or.pred  	%p169, %p168, %p167;
	@%p169 bra 	$L__BB0_148;
	st.global.f32 	[%rd5+384], %f476;
$L__BB0_148:
	ld.param.u32 	%r937, [_Z20matmul_double_bufferPKfS0_Pfiii_param_5];
	ld.param.u32 	%r800, [_Z20matmul_double_bufferPKfS0_Pfiii_param_3];
	setp.ge.s32 	%p170, %r33, %r937;
	setp.ge.s32 	%p171, %r34, %r800;
	or.pred  	%p172, %p171, %p170;
	@%p172 bra 	$L__BB0_150;
	st.global.f32 	[%rd5+448], %f475;
$L__BB0_150:
	ld.param.u32 	%r938, [_Z20matmul_double_bufferPKfS0_Pfiii_param_5];
	ld.param.u32 	%r801, [_Z20matmul_double_bufferPKfS0_Pfiii_param_3];
	ld.param.u64 	%rd139, [_Z20matmul_double_bufferPKfS0_Pfiii_param_2];
	setp.ge.s32 	%p173, %r16, %r938;
	add.s32 	%r40, %r737, 48;
	setp.ge.s32 	%p174, %r40, %r801;
	add.s32 	%r742, %r36, %r29;
	cvta.to.global.u64 	%rd6, %rd139;
	mul.wide.s32 	%rd108, %r742, 4;
	add.s64 	%rd7, %rd6, %rd108;
	or.pred  	%p175, %p174, %p173;
	@%p175 bra 	$L__BB0_152;
	st.global.f32 	[%rd7], %f474;
$L__BB0_152:
	ld.param.u32 	%r939, [_Z20matmul_double_bufferPKfS0_Pfiii_param_5];
	ld.param.u32 	%r802, [_Z20matmul_double_bufferPKfS0_Pfiii_param_3];
	setp.ge.s32 	%p176, %r37, %r939;
	setp.ge.s32 	%p177, %r40, %r802;
	or.pred  	%p178, %p177, %p176;
	@%p178 bra 	$L__BB0_154;
	st.global.f32 	[%rd7+64], %f473;
$L__BB0_154:
	ld.param.u32 	%r940, [_Z20matmul_double_bufferPKfS0_Pfiii_param_5];
	ld.param.u32 	%r803, [_Z20matmul_double_bufferPKfS0_Pfiii_param_3];
	setp.ge.s32 	%p179, %r38, %r940;
	setp.ge.s32 	%p180, %r40, %r803;
	or.pred  	%p181, %p180, %p179;
	@%p181 bra 	$L__BB0_156;
	st.global.f32 	[%rd7+128], %f472;
$L__BB0_156:
	ld.param.u32 	%r941, [_Z20matmul_double_bufferPKfS0_Pfiii_param_5];
	ld.param.u32 	%r804, [_Z20matmul_double_bufferPKfS0_Pfiii_param_3];
	setp.ge.s32 	%p182, %r39, %r941;
	setp.ge.s32 	%p183, %r40, %r804;
	or.pred  	%p184, %p183, %p182;
	@%p184 bra 	$L__BB0_158;
	st.global.f32 	[%rd7+192], %f471;
$L__BB0_158:
	ld.param.u32 	%r942, [_Z20matmul_double_bufferPKfS0_Pfiii_param_5];
	ld.param.u32 	%r805, [_Z20matmul_double_bufferPKfS0_Pfiii_param_3];
	setp.ge.s32 	%p185, %r30, %r942;
	setp.ge.s32 	%p186, %r40, %r805;
	or.pred  	%p187, %p186, %p185;
	@%p187 bra 	$L__BB0_160;
	st.global.f32 	[%rd7+256], %f470;
$L__BB0_160:
	ld.param.u32 	%r943, [_Z20matmul_double_bufferPKfS0_Pfiii_param_5];
	ld.param.u32 	%r806, [_Z20matmul_double_bufferPKfS0_Pfiii_param_3];
	setp.ge.s32 	%p188, %r31, %r943;
	setp.ge.s32 	%p189, %r40, %r806;
	or.pred  	%p190, %p189, %p188;
	@%p190 bra 	$L__BB0_162;
	st.global.f32 	[%rd7+320], %f469;
$L__BB0_162:
	ld.param.u32 	%r944, [_Z20matmul_double_bufferPKfS0_Pfiii_param_5];
	ld.param.u32 	%r807, [_Z20matmul_double_bufferPKfS0_Pfiii_param_3];
	setp.ge.s32 	%p191, %r32, %r944;
	setp.ge.s32 	%p192, %r40, %r807;
	or.pred  	%p193, %p192, %p191;
	@%p193 bra 	$L__BB0_164;
	st.global.f32 	[%rd7+384], %f468;
$L__BB0_164:
	ld.param.u32 	%r945, [_Z20matmul_double_bufferPKfS0_Pfiii_param_5];
	ld.param.u32 	%r808, [_Z20matmul_double_bufferPKfS0_Pfiii_param_3];
	setp.ge.s32 	%p194, %r33, %r945;
	setp.ge.s32 	%p195, %r40, %r808;
	or.pred  	%p196, %p195, %p194;
	@%p196 bra 	$L__BB0_166;
	st.global.f32 	[%rd7+448], %f467;
$L__BB0_166:
	ld.param.u32 	%r946, [_Z20matmul_double_bufferPKfS0_Pfiii_param_5];
	ld.param.u32 	%r809, [_Z20matmul_double_bufferPKfS0_Pfiii_param_3];
	setp.ge.s32 	%p197, %r16, %r946;
	mov.u32 	%r745, %tid.y;
	add.s32 	%r746, %r735, %r745;
	add.s32 	%r41, %r746, 64;
	setp.ge.s32 	%p198, %r41, %r809;
	shl.b32 	%r747, %r946, 6;
	add.s32 	%r42, %r18, %r747;
	mul.wide.s32 	%rd109, %r42, 4;
	add.s64 	%rd8, %rd6, %rd109;
	or.pred  	%p199, %p198, %p197;
	@%p199 bra 	$L__BB0_168;
	st.global.f32 	[%rd8], %f466;
$L__BB0_168:
	ld.param.u32 	%r947, [_Z20matmul_double_bufferPKfS0_Pfiii_param_5];
	ld.param.u32 	%r810, [_Z20matmul_double_bufferPKfS0_Pfiii_param_3];
	setp.ge.s32 	%p200, %r37, %r947;
	setp.ge.s32 	%p201, %r41, %r810;
	or.pred  	%p202, %p201, %p200;
	@%p202 bra 	$L__BB0_170;
	st.global.f32 	[%rd8+64], %f465;
$L__BB0_170:
	ld.param.u32 	%r948, [_Z20matmul_double_bufferPKfS0_Pfiii_param_5];
	ld.param.u32 	%r811, [_Z20matmul_double_bufferPKfS0_Pfiii_param_3];
	setp.ge.s32 	%p203, %r38, %r948;
	setp.ge.s32 	%p204, %r41, %r811;
	or.pred  	%p205, %p204, %p203;
	@%p205 bra 	$L__BB0_172;
	st.global.f32 	[%rd8+128], %f464;
$L__BB0_172:
	ld.param.u32 	%r949, [_Z20matmul_double_bufferPKfS0_Pfiii_param_5];
	ld.param.u32 	%r812, [_Z20matmul_double_bufferPKfS0_Pfiii_param_3];
	setp.ge.s32 	%p206, %r39, %r949;
	setp.ge.s32 	%p207, %r41, %r812;
	or.pred  	%p208, %p207, %p206;
	@%p208 bra 	$L__BB0_174;
	st.global.f32 	[%rd8+192], %f463;
$L__BB0_174:
	ld.param.u32 	%r950, [_Z20matmul_double_bufferPKfS0_Pfiii_param_5];
	ld.param.u32 	%r813, [_Z20matmul_double_bufferPKfS0_Pfiii_param_3];
	setp.ge.s32 	%p209, %r30, %r950;
	setp.ge.s32 	%p210, %r41, %r813;
	or.pred  	%p211, %p210, %p209;
	@%p211 bra 	$L__BB0_176;
	st.global.f32 	[%rd8+256], %f462;
$L__BB0_176:
	ld.param.u32 	%r951, [_Z20matmul_double_bufferPKfS0_Pfiii_param_5];
	ld.param.u32 	%r814, [_Z20matmul_double_bufferPKfS0_Pfiii_param_3];
	setp.ge.s32 	%p212, %r31, %r951;
	setp.ge.s32 	%p213, %r41, %r814;
	or.pred  	%p214, %p213, %p212;
	@%p214 bra 	$L__BB0_178;
	st.global.f32 	[%rd8+320], %f461;
$L__BB0_178:
	ld.param.u32 	%r952, [_Z20matmul_double_bufferPKfS0_Pfiii_param_5];
	ld.param.u32 	%r815, [_Z20matmul_double_bufferPKfS0_Pfiii_param_3];
	setp.ge.s32 	%p215, %r32, %r952;
	setp.ge.s32 	%p216, %r41, %r815;
	or.pred  	%p217, %p216, %p215;
	@%p217 bra 	$L__BB0_180;
	st.global.f32 	[%rd8+384], %f460;
$L__BB0_180:
	ld.param.u32 	%r953, [_Z20matmul_double_bufferPKfS0_Pfiii_param_5];
	ld.param.u32 	%r816, [_Z20matmul_double_bufferPKfS0_Pfiii_param_3];
	setp.ge.s32 	%p218, %r33, %r953;
	setp.ge.s32 	%p219, %r41, %r816;
	or.pred  	%p220, %p219, %p218;
	@%p220 bra 	$L__BB0_182;
	st.global.f32 	[%rd8+448], %f459;
$L__BB0_182:
	ld.param.u32 	%r954, [_Z20matmul_double_bufferPKfS0_Pfiii_param_5];
	ld.param.u32 	%r817, [_Z20matmul_double_bufferPKfS0_Pfiii_param_3];
	setp.ge.s32 	%p221, %r16, %r954;
	mov.u32 	%r748, %ctaid.y;
	shl.b32 	%r749, %r748, 7;
	add.s32 	%r751, %r749, %r745;
	add.s32 	%r43, %r751, 80;
	setp.ge.s32 	%p222, %r43, %r817;
	add.s32 	%r752, %r42, %r29;
	mul.wide.s32 	%rd110, %r752, 4;
	add.s64 	%rd9, %rd6, %rd110;
	or.pred  	%p223, %p222, %p221;
	@%p223 bra 	$L__BB0_184;
	st.global.f32 	[%rd9], %f458;
$L__BB0_184:
	ld.param.u32 	%r955, [_Z20matmul_double_bufferPKfS0_Pfiii_param_5];
	ld.param.u32 	%r818, [_Z20matmul_double_bufferPKfS0_Pfiii_param_3];
	setp.ge.s32 	%p224, %r37, %r955;
	setp.ge.s32 	%p225, %r43, %r818;
	or.pred  	%p226, %p225, %p224;
	@%p226 bra 	$L__BB0_186;
	st.global.f32 	[%rd9+64], %f457;
$L__BB0_186:
	ld.param.u32 	%r956, [_Z20matmul_double_bufferPKfS0_Pfiii_param_5];
	ld.param.u32 	%r819, [_Z20matmul_double_bufferPKfS0_Pfiii_param_3];
	setp.ge.s32 	%p227, %r38, %r956;
	setp.ge.s32 	%p228, %r43, %r819;
	or.pred  	%p229, %p228, %p227;
	@%p229 bra 	$L__BB0_188;
	st.global.f32 	[%rd9+128], %f456;
$L__BB0_188:
	ld.param.u32 	%r957, [_Z20matmul_double_bufferPKfS0_Pfiii_param_5];
	ld.param.u32 	%r820, [_Z20matmul_double_bufferPKfS0_Pfiii_param_3];
	setp.ge.s32 	%p230, %r39, %r957;
	setp.ge.s32 	%p231, %r43, %r820;
	or.pred  	%p232, %p231, %p230;
	@%p232 bra 	$L__BB0_190;
	st.global.f32 	[%rd9+192], %f455;
$L__BB0_190:
	ld.param.u32 	%r958, [_Z20matmul_double_bufferPKfS0_Pfiii_param_5];
	ld.param.u32 	%r821, [_Z20matmul_double_bufferPKfS0_Pfiii_param_3];
	setp.ge.s32 	%p233, %r30, %r958;
	setp.ge.s32 	%p234, %r43, %r821;
	or.pred  	%p235, %p234, %p233;
	@%p235 bra 	$L__BB0_192;
	st.global.f32 	[%rd9+256], %f454;
$L__BB0_192:
	ld.param.u32 	%r959, [_Z20matmul_double_bufferPKfS0_Pfiii_param_5];
	ld.param.u32 	%r822, [_Z20matmul_double_bufferPKfS0_Pfiii_param_3];
	setp.ge.s32 	%p236, %r31, %r959;
	setp.ge.s32 	%p237, %r43, %r822;
	or.pred  	%p238, %p237, %p236;
	@%p238 bra 	$L__BB0_194;
	st.global.f32 	[%rd9+320], %f453;
$L__BB0_194:
	ld.param.u32 	%r960, [_Z20matmul_double_bufferPKfS0_Pfiii_param_5];
	ld.param.u32 	%r823, [_Z20matmul_double_bufferPKfS0_Pfiii_param_3];
	setp.ge.s32 	%p239, %r32, %r960;
	setp.ge.s32 	%p240, %r43, %r823;
	or.pred  	%p241, %p240, %p239;
	@%p241 bra 	$L__BB0_196;
	st.global.f32 	[%rd9+384], %f452;
$L__BB0_196:
	ld.param.u32 	%r961, [_Z20matmul_double_bufferPKfS0_Pfiii_param_5];
	ld.param.u32 	%r824, [_Z20matmul_double_bufferPKfS0_Pfiii_param_3];
	setp.ge.s32 	%p242, %r33, %r961;
	setp.ge.s32 	%p243, %r43, %r824;
	or.pred  	%p244, %p243, %p242;
	@%p244 bra 	$L__BB0_198;
	st.global.f32 	[%rd9+448], %f451;
$L__BB0_198:
	ld.param.u32 	%r962, [_Z20matmul_double_bufferPKfS0_Pfiii_param_5];
	ld.param.u32 	%r825, [_Z20matmul_double_bufferPKfS0_Pfiii_param_3];
	setp.ge.s32 	%p245, %r16, %r962;
	add.s32 	%r44, %r751, 96;
	setp.ge.s32 	%p246, %r44, %r825;
	add.s32 	%r45, %r42, %r35;
	mul.wide.s32 	%rd111, %r45, 4;
	add.s64 	%rd10, %rd6, %rd111;
	or.pred  	%p247, %p246, %p245;
	@%p247 bra 	$L__BB0_200;
	st.global.f32 	[%rd10], %f450;
$L__BB0_200:
	ld.param.u32 	%r963, [_Z20matmul_double_bufferPKfS0_Pfiii_param_5];
	ld.param.u32 	%r826, [_Z20matmul_double_bufferPKfS0_Pfiii_param_3];
	setp.ge.s32 	%p248, %r37, %r963;
	setp.ge.s32 	%p249, %r44, %r826;
	or.pred  	%p250, %p249, %p248;
	@%p250 bra 	$L__BB0_202;
	st.global.f32 	[%rd10+64], %f449;
$L__BB0_202:
	ld.param.u32 	%r964, [_Z20matmul_double_bufferPKfS0_Pfiii_param_5];
	ld.param.u32 	%r827, [_Z20matmul_double_bufferPKfS0_Pfiii_param_3];
	setp.ge.s32 	%p251, %r38, %r964;
	setp.ge.s32 	%p252, %r44, %r827;
	or.pred  	%p253, %p252, %p251;
	@%p253 bra 	$L__BB0_204;
	st.global.f32 	[%rd10+128], %f448;
$L__BB0_204:
	ld.param.u32 	%r965, [_Z20matmul_double_bufferPKfS0_Pfiii_param_5];
	ld.param.u32 	%r828, [_Z20matmul_double_bufferPKfS0_Pfiii_param_3];
	setp.ge.s32 	%p254, %r39, %r965;
	setp.ge.s32 	%p255, %r44, %r828;
	or.pred  	%p256, %p255, %p254;
	@%p256 bra 	$L__BB0_206;
	st.global.f32 	[%rd10+192], %f447;
$L__BB0_206:
	ld.param.u32 	%r966, [_Z20matmul_double_bufferPKfS0_Pfiii_param_5];
	ld.param.u32 	%r829, [_Z20matmul_double_bufferPKfS0_Pfiii_param_3];
	setp.ge.s32 	%p257, %r30, %r966;
	setp.ge.s32 	%p258, %r44, %r829;
	or.pred  	%p259, %p258, %p257;
	@%p259 bra 	$L__BB0_208;
	st.global.f32 	[%rd10+256], %f446;
$L__BB0_208:
	ld.param.u32 	%r967, [_Z20matmul_double_bufferPKfS0_Pfiii_param_5];
	ld.param.u32 	%r830, [_Z20matmul_double_bufferPKfS0_Pfiii_param_3];
	setp.ge.s32 	%p260, %r31, %r967;
	setp.ge.s32 	%p261, %r44, %r830;
	or.pred  	%p262, %p261, %p260;
	@%p262 bra 	$L__BB0_210;
	st.global.f32 	[%rd10+320], %f445;
$L__BB0_210:
	ld.param.u32 	%r968, [_Z20matmul_double_bufferPKfS0_Pfiii_param_5];
	ld.param.u32 	%r831, [_Z20matmul_double_bufferPKfS0_Pfiii_param_3];
	setp.ge.s32 	%p263, %r32, %r968;
	setp.ge.s32 	%p264, %r44, %r831;
	or.pred  	%p265, %p264, %p263;
	@%p265 bra 	$L__BB0_212;
	st.global.f32 	[%rd10+384], %f444;
$L__BB0_212:
	ld.param.u32 	%r969, [_Z20matmul_double_bufferPKfS0_Pfiii_param_5];
	ld.param.u32 	%r832, [_Z20matmul_double_bufferPKfS0_Pfiii_param_3];
	setp.ge.s32 	%p266, %r33, %r969;
	setp.ge.s32 	%p267, %r44, %r832;
	or.pred  	%p268, %p267, %p266;
	@%p268 bra 	$L__BB0_214;
	st.global.f32 	[%rd10+448], %f443;
$L__BB0_214:
	ld.param.u32 	%r970, [_Z20matmul_double_bufferPKfS0_Pfiii_param_5];
	ld.param.u32 	%r833, [_Z20matmul_double_bufferPKfS0_Pfiii_param_3];
	setp.ge.s32 	%p269, %r16, %r970;
	add.s32 	%r46, %r751, 112;
	setp.ge.s32 	%p270, %r46, %r833;
	add.s32 	%r761, %r45, %r29;
	mul.wide.s32 	%rd112, %r761, 4;
	add.s64 	%rd11, %rd6, %rd112;
	or.pred  	%p271, %p270, %p269;
	@%p271 bra 	$L__BB0_216;
	st.global.f32 	[%rd11], %f442;
$L__BB0_216:
	ld.param.u32 	%r971, [_Z20matmul_double_bufferPKfS0_Pfiii_param_5];
	ld.param.u32 	%r834, [_Z20matmul_double_bufferPKfS0_Pfiii_param_3];
	setp.ge.s32 	%p272, %r37, %r971;
	setp.ge.s32 	%p273, %r46, %r834;
	or.pred  	%p274, %p273, %p272;
	@%p274 bra 	$L__BB0_218;
	st.global.f32 	[%rd11+64], %f441;
$L__BB0_218:
	ld.param.u32 	%r972, [_Z20matmul_double_bufferPKfS0_Pfiii_param_5];
	ld.param.u32 	%r835, [_Z20matmul_double_bufferPKfS0_Pfiii_param_3];
	setp.ge.s32 	%p275, %r38, %r972;
	setp.ge.s32 	%p276, %r46, %r835;
	or.pred  	%p277, %p276, %p275;
	@%p277 bra 	$L__BB0_220;
	st.global.f32 	[%rd11+128], %f440;
$L__BB0_220:
	ld.param.u32 	%r973, [_Z20matmul_double_bufferPKfS0_Pfiii_param_5];
	ld.param.u32 	%r836, [_Z20matmul_double_bufferPKfS0_Pfiii_param_3];
	setp.ge.s32 	%p278, %r39, %r973;
	setp.ge.s32 	%p279, %r46, %r836;
	or.pred  	%p280, %p279, %p278;
	@%p280 bra 	$L__BB0_222;
	st.global.f32 	[%rd11+192], %f439;
$L__BB0_222:
	ld.param.u32 	%r974, [_Z20matmul_double_bufferPKfS0_Pfiii_param_5];
	ld.param.u32 	%r837, [_Z20matmul_double_bufferPKfS0_Pfiii_param_3];
	setp.ge.s32 	%p281, %r30, %r974;
	setp.ge.s32 	%p282, %r46, %r837;
	or.pred  	%p283, %p282, %p281;
	@%p283 bra 	$L__BB0_224;
	st.global.f32 	[%rd11+256], %f438;
$L__BB0_224:
	ld.param.u32 	%r975, [_Z20matmul_double_bufferPKfS0_Pfiii_param_5];
	ld.param.u32 	%r838, [_Z20matmul_double_bufferPKfS0_Pfiii_param_3];
	setp.ge.s32 	%p284, %r31, %r975;
	setp.ge.s32 	%p285, %r46, %r838;
	or.pred  	%p286, %p285, %p284;
	@%p286 bra 	$L__BB0_226;
	st.global.f32 	[%rd11+320], %f437;
$L__BB0_226:
	ld.param.u32 	%r976, [_Z20matmul_double_bufferPKfS0_Pfiii_param_5];
	ld.param.u32 	%r839, [_Z20matmul_double_bufferPKfS0_Pfiii_param_3];
	setp.ge.s32 	%p287, %r32, %r976;
	setp.ge.s32 	%p288, %r46, %r839;
	or.pred  	%p289, %p288, %p287;
	@%p289 bra 	$L__BB0_228;
	st.global.f32 	[%rd11+384], %f436;
$L__BB0_228:
	ld.param.u32 	%r977, [_Z20matmul_double_bufferPKfS0_Pfiii_param_5];
	ld.param.u32 	%r840, [_Z20matmul_double_bufferPKfS0_Pfiii_param_3];
	setp.ge.s32 	%p290, %r33, %r977;
	setp.ge.s32 	%p291, %r46, %r840;
	or.pred  	%p292, %p291, %p290;
	@%p292 bra 	$L__BB0_230;
	st.global.f32 	[%rd11+448], %f435;
$L__BB0_230:
	ret;

}


// ===== COMPILED SASS (sm_100) =====

	.target	sm_100

	.elftype	@"ET_EXEC"


//--------------------- .note.nv.tkinfo           --------------------------
	.section	.note.nv.tkinfo,"",@"SHT_NOTE"
	.sectionflags	@"SHF_NOTE_NV_TKINFO"
	.tkinfo
        /*0018*/ 	.word	0x00000002
        /*0030*/ 	.string	""
        /*0030*/ 	.string	"ptxas"
        /*0030*/ 	.string	"Cuda compilation tools, release 13.0, V13.0.88"
        /*0030*/ 	.string	"Build cuda_13.0.r13.0/compiler.36424714_0"
        /*0030*/ 	.string	"-arch sm_100 -m 64 "



//--------------------- .note.nv.cuinfo           --------------------------
	.section	.note.nv.cuinfo,"",@"SHT_NOTE"
	.sectionflags	@"SHF_NOTE_NV_CUINFO"
        /*0018*/ 	.short	0x0002
        /*001a*/ 	.short	0x0064
        /*001c*/ 	.short	0x0082
	.zero		2


//--------------------- .nv.info                  --------------------------
	.section	.nv.info,"",@"SHT_CUDA_INFO"
	.align	4


	//----- nvinfo : EIATTR_REGCOUNT
	.align		4
        /*0000*/ 	.byte	0x04, 0x2f
        /*0002*/ 	.short	(.L_1 - .L_0)
	.align		4
.L_0:
        /*0004*/ 	.word	index@(_Z20matmul_double_bufferPKfS0_Pfiii)
        /*0008*/ 	.word	0x00000060


	//----- nvinfo : EIATTR_FRAME_SIZE
	.align		4
.L_1:
        /*000c*/ 	.byte	0x04, 0x11
        /*000e*/ 	.short	(.L_3 - .L_2)
	.align		4
.L_2:
        /*0010*/ 	.word	index@(_Z20matmul_double_bufferPKfS0_Pfiii)
        /*0014*/ 	.word	0x00000000


	//----- nvinfo : EIATTR_MIN_STACK_SIZE
	.align		4
.L_3:
        /*0018*/ 	.byte	0x04, 0x12
        /*001a*/ 	.short	(.L_5 - .L_4)
	.align		4
.L_4:
        /*001c*/ 	.word	index@(_Z20matmul_double_bufferPKfS0_Pfiii)
        /*0020*/ 	.word	0x00000000
.L_5:


//--------------------- .nv.compat                --------------------------
	.section	.nv.compat,"",@"SHT_CUDA_COMPAT_INFO"
	.align	4
        /*0000*/ 	.byte	0x02, 0x09, 0x00, 0x00, 0x02, 0x02, 0x01, 0x00, 0x02, 0x05, 0x05, 0x00, 0x03, 0x07, 0x01, 0x01
        /*0010*/ 	.byte	0x02, 0x03, 0x00, 0x00, 0x02, 0x06, 0x01, 0x00, 0x04, 0x0b, 0x08, 0x00, 0x09, 0x00, 0x00, 0x00
        /*0020*/ 	.byte	0x00, 0x00, 0x00, 0x00


//--------------------- .nv.info._Z20matmul_double_bufferPKfS0_Pfiii --------------------------
	.section	.nv.info._Z20matmul_double_bufferPKfS0_Pfiii,"",@"SHT_CUDA_INFO"
	.sectionflags	@""
	.align	4


	//----- nvinfo : EIATTR_CUDA_API_VERSION
	.align		4
        /*0000*/ 	.byte	0x04, 0x37
        /*0002*/ 	.short	(.L_7 - .L_6)
.L_6:
        /*0004*/ 	.word	0x00000082


	//----- nvinfo : EIATTR_KPARAM_INFO
	.align		4
.L_7:
        /*0008*/ 	.byte	0x04, 0x17
        /*000a*/ 	.short	(.L_9 - .L_8)
.L_8:
        /*000c*/ 	.word	0x00000000
        /*0010*/ 	.short	0x0005
        /*0012*/ 	.short	0x0020
        /*0014*/ 	.byte	0x00, 0xf0, 0x11, 0x00


	//----- nvinfo : EIATTR_KPARAM_INFO
	.align		4
.L_9:
        /*0018*/ 	.byte	0x04, 0x17
        /*001a*/ 	.short	(.L_11 - .L_10)
.L_10:
        /*001c*/ 	.word	0x00000000
        /*0020*/ 	.short	0x0004
        /*0022*/ 	.short	0x001c
        /*0024*/ 	.byte	0x00, 0xf0, 0x11, 0x00


	//----- nvinfo : EIATTR_KPARAM_INFO
	.align		4
.L_11:
        /*0028*/ 	.byte	0x04, 0x17
        /*002a*/ 	.short	(.L_13 - .L_12)
.L_12:
        /*002c*/ 	.word	0x00000000
        /*0030*/ 	.short	0x0003
        /*0032*/ 	.short	0x0018
        /*0034*/ 	.byte	0x00, 0xf0, 0x11, 0x00


	//----- nvinfo : EIATTR_KPARAM_INFO
	.align		4
.L_13:
        /*0038*/ 	.byte	0x04, 0x17
        /*003a*/ 	.short	(.L_15 - .L_14)
.L_14:
        /*003c*/ 	.word	0x00000000
        /*0040*/ 	.short	0x0002
        /*0042*/ 	.short	0x0010
        /*0044*/ 	.byte	0x00, 0xf5, 0x21, 0x00


	//----- nvinfo : EIATTR_KPARAM_INFO
	.align		4
.L_15:
        /*0048*/ 	.byte	0x04, 0x17
        /*004a*/ 	.short	(.L_17 - .L_16)
.L_16:
        /*004c*/ 	.word	0x00000000
        /*0050*/ 	.short	0x0001
        /*0052*/ 	.short	0x0008
        /*0054*/ 	.byte	0x00, 0xf5, 0x21, 0x00


	//----- nvinfo : EIATTR_KPARAM_INFO
	.align		4
.L_17:
        /*0058*/ 	.byte	0x04, 0x17
        /*005a*/ 	.short	(.L_19 - .L_18)
.L_18:
        /*005c*/ 	.word	0x00000000
        /*0060*/ 	.short	0x0000
        /*0062*/ 	.short	0x0000
        /*0064*/ 	.byte	0x00, 0xf5, 0x21, 0x00


	//----- nvinfo : EIATTR_SPARSE_MMA_MASK
	.align		4
.L_19:
        /*0068*/ 	.byte	0x03, 0x50
        /*006a*/ 	.short	0x0000


	//----- nvinfo : EIATTR_MAXREG_COUNT
	.align		4
        /*006c*/ 	.byte	0x03, 0x1b
        /*006e*/ 	.short	0x00ff


	//----- nvinfo : EIATTR_NUM_BARRIERS
	.align		4
        /*0070*/ 	.byte	0x02, 0x4c
        /*0072*/ 	.byte	0x01
	.zero		1


	//----- nvinfo : EIATTR_MERCURY_ISA_VERSION
	.align		4
        /*0074*/ 	.byte	0x03, 0x5f
        /*0076*/ 	.short	0x0101


	//----- nvinfo : EIATTR_VRC_CTA_INIT_COUNT
	.align		4
        /*0078*/ 	.byte	0x02, 0x4a
	.zero		1
	.zero		1


	//----- nvinfo : EIATTR_EXIT_INSTR_OFFSETS
	.align		4
        /*007c*/ 	.byte	0x04, 0x1c
        /*007e*/ 	.short	(.L_21 - .L_20)


	//   ....[0]....
.L_20:
        /*0080*/ 	.word	0x00002ae0


	//   ....[1]....
        /*0084*/ 	.word	0x00002b00


	//----- nvinfo : EIATTR_CBANK_PARAM_SIZE
	.align		4
.L_21:
        /*0088*/ 	.byte	0x03, 0x19
        /*008a*/ 	.short	0x0024


	//----- nvinfo : EIATTR_PARAM_CBANK
	.align		4
        /*008c*/ 	.byte	0x04, 0x0a
        /*008e*/ 	.short	(.L_23 - .L_22)
	.align		4
.L_22:
        /*0090*/ 	.word	index@(.nv.constant0._Z20matmul_double_bufferPKfS0_Pfiii)
        /*0094*/ 	.short	0x0380
        /*0096*/ 	.short	0x0024


	//----- nvinfo : EIATTR_SW_WAR
	.align		4
.L_23:
        /*0098*/ 	.byte	0x04, 0x36
        /*009a*/ 	.short	(.L_25 - .L_24)
.L_24:
        /*009c*/ 	.word	0x00000008
.L_25:


//--------------------- .nv.callgraph             --------------------------
	.section	.nv.callgraph,"",@"SHT_CUDA_CALLGRAPH"
	.align	4
	.sectionentsize	8
	.align		4
        /*0000*/ 	.word	0x00000000
	.align		4
        /*0004*/ 	.word	0xffffffff
	.align		4
        /*0008*/ 	.word	0x00000000
	.align		4
        /*000c*/ 	.word	0xfffffffe
	.align		4
        /*0010*/ 	.word	0x00000000
	.align		4
        /*0014*/ 	.word	0xfffffffd
	.align		4
        /*0018*/ 	.word	0x00000000
	.align		4
        /*001c*/ 	.word	0xfffffffc


//--------------------- .text._Z20matmul_double_bufferPKfS0_Pfiii --------------------------
	.section	.text._Z20matmul_double_bufferPKfS0_Pfiii,"ax",@progbits
	.align	128
        .global         _Z20matmul_double_bufferPKfS0_Pfiii
        .type           _Z20matmul_double_bufferPKfS0_Pfiii,@function
        .size           _Z20matmul_double_bufferPKfS0_Pfiii,(.L_x_5 - _Z20matmul_double_bufferPKfS0_Pfiii)
        .other          _Z20matmul_double_bufferPKfS0_Pfiii,@"STO_CUDA_ENTRY STV_DEFAULT"
_Z20matmul_double_bufferPKfS0_Pfiii:
.text._Z20matmul_double_bufferPKfS0_Pfiii:
[----:B------:R-:W-:Y:S01]  /*0000*/  LDC R1, c[0x0][0x37c] ;  /* 0x0000df00ff017b82 */ /* 0x000fe20000000800 */
[----:B------:R-:W0:Y:S01]  /*0010*/  S2R R0, SR_TID.Y ;  /* 0x0000000000007919 */ /* 0x000e220000002200 */
[----:B------:R-:W1:Y:S01]  /*0020*/  LDCU.64 UR8, c[0x0][0x398] ;  /* 0x00007300ff0877ac */ /* 0x000e620008000a00 */
[----:B------:R-:W0:Y:S01]  /*0030*/  S2R R3, SR_CTAID.Y ;  /* 0x0000000000037919 */ /* 0x000e220000002600 */
[----:B------:R-:W2:Y:S01]  /*0040*/  LDCU.64 UR12, c[0x0][0x358] ;  /* 0x00006b00ff0c77ac */ /* 0x000ea20008000a00 */
[----:B------:R-:W3:Y:S01]  /*0050*/  S2R R2, SR_TID.X ;  /* 0x0000000000027919 */ /* 0x000ee20000002100 */
[----:B0-----:R-:W-:-:S04]  /*0060*/  IMAD R3, R3, 0x80, R0 ;  /* 0x0000008003037824 */ /* 0x001fc800078e0200 */
[C---:B------:R-:W-:Y:S01]  /*0070*/  VIADD R9, R3.reuse, 0x10 ;  /* 0x0000001003097836 */ /* 0x040fe20000000000 */
[----:B-1----:R-:W-:-:S04]  /*0080*/  ISETP.GE.AND P0, PT, R3, UR8, PT ;  /* 0x0000000803007c0c */ /* 0x002fc8000bf06270 */
[----:B---3--:R-:W-:Y:S02]  /*0090*/  ISETP.GE.OR P0, PT, R2, UR9, P0 ;  /* 0x0000000902007c0c */ /* 0x008fe40008706670 */
[----:B------:R-:W-:-:S11]  /*00a0*/  ISETP.GE.AND P1, PT, R9, UR8, PT ;  /* 0x0000000809007c0c */ /* 0x000fd6000bf26270 */
[----:B------:R-:W0:Y:S01]  /*00b0*/  @!P0 LDC.64 R4, c[0x0][0x380] ;  /* 0x0000e000ff048b82 */ /* 0x000e220000000a00 */
[----:B------:R-:W-:Y:S01]  /*00c0*/  @!P0 IMAD R7, R3, UR9, R2 ;  /* 0x0000000903078c24 */ /* 0x000fe2000f8e0202 */
[----:B------:R-:W-:-:S03]  /*00d0*/  ISETP.LT.AND P1, PT, R2, UR9, !P1 ;  /* 0x0000000902007c0c */ /* 0x000fc6000cf21270 */
[----:B0-----:R-:W-:-:S10]  /*00e0*/  @!P0 IMAD.WIDE.U32 R4, R7, 0x4, R4 ;  /* 0x0000000407048825 */ /* 0x001fd400078e0004 */
[----:B------:R-:W0:Y:S01]  /*00f0*/  @P1 LDC.64 R6, c[0x0][0x380] ;  /* 0x0000e000ff061b82 */ /* 0x000e220000000a00 */
[----:B--2---:R1:W2:Y:S01]  /*0100*/  @!P0 LDG.E R11, desc[UR12][R4.64] ;  /* 0x0000000c040b8981 */ /* 0x0042a2000c1e1900 */
[----:B------:R-:W-:-:S04]  /*0110*/  @P1 IMAD R9, R9, UR9, R2 ;  /* 0x0000000909091c24 */ /* 0x000fc8000f8e0202 */
[----:B0-----:R-:W-:-:S05]  /*0120*/  @P1 IMAD.WIDE.U32 R6, R9, 0x4, R6 ;  /* 0x0000000409061825 */ /* 0x001fca00078e0006 */
[----:B------:R0:W3:Y:S01]  /*0130*/  @P1 LDG.E R19, desc[UR12][R6.64] ;  /* 0x0000000c06131981 */ /* 0x0000e2000c1e1900 */
[----:B------:R-:W4:Y:S01]  /*0140*/  S2UR UR5, SR_CgaCtaId ;  /* 0x00000000000579c3 */ /* 0x000f220000008800 */
[C---:B------:R-:W-:Y:S01]  /*0150*/  VIADD R13, R3.reuse, 0x20 ;  /* 0x00000020030d7836 */ /* 0x040fe20000000000 */
[----:B------:R-:W-:Y:S01]  /*0160*/  UMOV UR4, 0x400 ;  /* 0x0000040000047882 */ /* 0x000fe20000000000 */
[C---:B------:R-:W-:Y:S01]  /*0170*/  VIADD R25, R3.reuse, 0x50 ;  /* 0x0000005003197836 */ /* 0x040fe20000000000 */
[C---:B------:R-:W-:Y:S01]  /*0180*/  IADD3 R21, PT, PT, R3.reuse, 0x30, RZ ;  /* 0x0000003003157810 */ /* 0x040fe20007ffe0ff */
[----:B------:R-:W-:Y:S01]  /*0190*/  VIADD R23, R3, 0x40 ;  /* 0x0000004003177836 */ /* 0x000fe20000000000 */
[----:B------:R-:W-:Y:S01]  /*01a0*/  ISETP.GE.AND P2, PT, R13, UR8, PT ;  /* 0x000000080d007c0c */ /* 0x000fe2000bf46270 */
[----:B------:R-:W5:Y:S01]  /*01b0*/  S2R R31, SR_CTAID.X ;  /* 0x00000000001f7919 */ /* 0x000f620000002500 */
[----:B------:R-:W-:Y:S01]  /*01c0*/  ISETP.GE.AND P5, PT, R25, UR8, PT ;  /* 0x0000000819007c0c */ /* 0x000fe2000bfa6270 */
[----:B------:R-:W-:Y:S01]  /*01d0*/  VIADD R29, R3, 0x70 ;  /* 0x00000070031d7836 */ /* 0x000fe20000000000 */
[----:B------:R-:W-:-:S02]  /*01e0*/  ISETP.LT.AND P2, PT, R2, UR9, !P2 ;  /* 0x0000000902007c0c */ /* 0x000fc4000d741270 */
[----:B------:R-:W-:Y:S02]  /*01f0*/  IADD3 R27, PT, PT, R3, 0x60, RZ ;  /* 0x00000060031b7810 */ /* 0x000fe40007ffe0ff */
[----:B------:R-:W-:Y:S02]  /*0200*/  ISETP.GE.AND P4, PT, R23, UR8, PT ;  /* 0x0000000817007c0c */ /* 0x000fe4000bf86270 */
[C---:B------:R-:W-:Y:S02]  /*0210*/  ISETP.LT.AND P5, PT, R2.reuse, UR9, !P5 ;  /* 0x0000000902007c0c */ /* 0x040fe4000efa1270 */
[----:B------:R-:W-:Y:S02]  /*0220*/  ISETP.GE.AND P3, PT, R21, UR8, PT ;  /* 0x0000000815007c0c */ /* 0x000fe4000bf66270 */
[----:B------:R-:W-:Y:S02]  /*0230*/  ISETP.GE.AND P6, PT, R27, UR8, PT ;  /* 0x000000081b007c0c */ /* 0x000fe4000bfc6270 */
[C---:B------:R-:W-:Y:S01]  /*0240*/  ISETP.LT.AND P4, PT, R2.reuse, UR9, !P4 ;  /* 0x0000000902007c0c */ /* 0x040fe2000e781270 */
[----:B------:R-:W-:Y:S01]  /*0250*/  @P2 IMAD R13, R13, UR9, R2 ;  /* 0x000000090d0d2c24 */ /* 0x000fe2000f8e0202 */
[----:B----4-:R-:W-:Y:S01]  /*0260*/  ULEA UR6, UR5, UR4, 0x18 ;  /* 0x0000000405067291 */ /* 0x010fe2000f8ec0ff */
[----:B------:R-:W-:-:S02]  /*0270*/  ISETP.LT.AND P3, PT, R2, UR9, !P3 ;  /* 0x0000000902007c0c */ /* 0x000fc4000df61270 */
[----:B------:R-:W-:-:S03]  /*0280*/  ISETP.LT.AND P6, PT, R2, UR9, !P6 ;  /* 0x0000000902007c0c */ /* 0x000fc6000f7c1270 */
[----:B-1----:R-:W-:-:S05]  /*0290*/  LEA R5, R2, UR6, 0x2 ;  /* 0x0000000602057c11 */ /* 0x002fca000f8e10ff */
[----:B------:R-:W-:Y:S01]  /*02a0*/  IMAD R18, R0, 0x40, R5 ;  /* 0x0000004000127824 */ /* 0x000fe200078e0205 */
[----:B------:R-:W1:Y:S01]  /*02b0*/  @P4 LDC.64 R8, c[0x0][0x380] ;  /* 0x0000e000ff084b82 */ /* 0x000e620000000a00 */
[----:B------:R-:W4:Y:S01]  /*02c0*/  LDCU UR6, c[0x0][0x3a0] ;  /* 0x00007400ff0677ac */ /* 0x000f220008000800 */
[--C-:B-----5:R-:W-:Y:S02]  /*02d0*/  IMAD R31, R31, 0x80, R2.reuse ;  /* 0x000000801f1f7824 */ /* 0x120fe400078e0202 */
[--C-:B------:R-:W-:Y:S02]  /*02e0*/  @P5 IMAD R25, R25, UR9, R2.reuse ;  /* 0x0000000919195c24 */ /* 0x100fe4000f8e0202 */
[--C-:B------:R-:W-:Y:S02]  /*02f0*/  @P4 IMAD R23, R23, UR9, R2.reuse ;  /* 0x0000000917174c24 */ /* 0x100fe4000f8e0202 */
[----:B------:R-:W5:Y:S01]  /*0300*/  @P2 LDC.64 R4, c[0x0][0x380] ;  /* 0x0000e000ff042b82 */ /* 0x000f620000000a00 */
[----:B------:R-:W-:-:S07]  /*0310*/  @P3 IMAD R21, R21, UR9, R2 ;  /* 0x0000000915153c24 */ /* 0x000fce000f8e0202 */
[----:B0-----:R-:W0:Y:S08]  /*0320*/  @P3 LDC.64 R6, c[0x0][0x380] ;  /* 0x0000e000ff063b82 */ /* 0x001e300000000a00 */
[----:B------:R-:W4:Y:S01]  /*0330*/  @P6 LDC.64 R14, c[0x0][0x380] ;  /* 0x0000e000ff0e6b82 */ /* 0x000f220000000a00 */
[----:B-----5:R-:W-:-:S07]  /*0340*/  @P2 IMAD.WIDE.U32 R4, R13, 0x4, R4 ;  /* 0x000000040d042825 */ /* 0x020fce00078e0004 */
[----:B------:R-:W5:Y:S01]  /*0350*/  LDC.64 R12, c[0x0][0x388] ;  /* 0x0000e200ff0c7b82 */ /* 0x000f620000000a00 */
[----:B------:R-:W-:Y:S01]  /*0360*/  VIADD R20, R31, 0x10 ;  /* 0x000000101f147836 */ /* 0x000fe20000000000 */
[----:B------:R-:W-:Y:S01]  /*0370*/  @!P1 STS [R18+0x400], RZ ;  /* 0x000400ff12009388 */ /* 0x000fe20000000800 */
[----:B------:R-:W-:Y:S02]  /*0380*/  @P6 IMAD R27, R27, UR9, R2 ;  /* 0x000000091b1b6c24 */ /* 0x000fe4000f8e0202 */
[----:B-1----:R-:W-:Y:S01]  /*0390*/  @P4 IMAD.WIDE.U32 R8, R23, 0x4, R8 ;  /* 0x0000000417084825 */ /* 0x002fe200078e0008 */
[----:B------:R4:W3:Y:S03]  /*03a0*/  @P2 LDG.E R3, desc[UR12][R4.64] ;  /* 0x0000000c04032981 */ /* 0x0008e6000c1e1900 */
[----:B0-----:R-:W-:Y:S01]  /*03b0*/  @P3 IMAD.WIDE.U32 R6, R21, 0x4, R6 ;  /* 0x0000000415063825 */ /* 0x001fe200078e0006 */
[----:B------:R0:W3:Y:S04]  /*03c0*/  @P4 LDG.E R23, desc[UR12][R8.64] ;  /* 0x0000000c08174981 */ /* 0x0000e8000c1e1900 */
[----:B------:R1:W3:Y:S01]  /*03d0*/  @P3 LDG.E R21, desc[UR12][R6.64] ;  /* 0x0000000c06153981 */ /* 0x0002e2000c1e1900 */
[----:B----4-:R-:W-:-:S04]  /*03e0*/  @P6 IMAD.WIDE.U32 R4, R27, 0x4, R14 ;  /* 0x000000041b046825 */ /* 0x010fc800078e000e */
[----:B0-----:R-:W-:Y:S02]  /*03f0*/  IMAD R9, R0, UR6, R31 ;  /* 0x0000000600097c24 */ /* 0x001fe4000f8e021f */
[----:B------:R0:W4:Y:S02]  /*0400*/  @P6 LDG.E R5, desc[UR12][R4.64] ;  /* 0x0000000c04056981 */ /* 0x000124000c1e1900 */
[----:B-----5:R-:W-:Y:S02]  /*0410*/  IMAD.WIDE R8, R9, 0x4, R12 ;  /* 0x0000000409087825 */ /* 0x020fe400078e020c */
[----:B--2---:R2:W-:Y:S04]  /*0420*/  @!P0 STS [R18], R11 ;  /* 0x0000000b12008388 */ /* 0x0045e80000000800 */
[----:B------:R-:W-:Y:S01]  /*0430*/  @P0 STS [R18], RZ ;  /* 0x000000ff12000388 */ /* 0x000fe20000000800 */
[----:B------:R-:W-:-:S04]  /*0440*/  ISETP.GE.AND P0, PT, R29, UR8, PT ;  /* 0x000000081d007c0c */ /* 0x000fc8000bf06270 */
[----:B------:R-:W-:Y:S01]  /*0450*/  ISETP.LT.AND P0, PT, R2, UR9, !P0 ;  /* 0x0000000902007c0c */ /* 0x000fe2000c701270 */
[----:B--2---:R-:W2:-:S12]  /*0460*/  @P5 LDC.64 R10, c[0x0][0x380] ;  /* 0x0000e000ff0a5b82 */ /* 0x004e980000000a00 */
[----:B------:R-:W1:Y:S01]  /*0470*/  @P0 LDC.64 R16, c[0x0][0x380] ;  /* 0x0000e000ff100b82 */ /* 0x000e620000000a00 */
[----:B---3--:R-:W-:Y:S01]  /*0480*/  @P1 STS [R18+0x400], R19 ;  /* 0x0004001312001388 */ /* 0x008fe20000000800 */
[----:B------:R-:W-:Y:S01]  /*0490*/  ISETP.GE.AND P1, PT, R20, UR6, PT ;  /* 0x0000000614007c0c */ /* 0x000fe2000bf26270 */
[----:B--2---:R-:W-:-:S03]  /*04a0*/  @P5 IMAD.WIDE.U32 R10, R25, 0x4, R10 ;  /* 0x00000004190a5825 */ /* 0x004fc600078e000a */
[----:B------:R-:W-:Y:S01]  /*04b0*/  ISETP.LT.AND P1, PT, R0, UR9, !P1 ;  /* 0x0000000900007c0c */ /* 0x000fe2000cf21270 */
[----:B------:R-:W-:Y:S02]  /*04c0*/  @P0 IMAD R29, R29, UR9, R2 ;  /* 0x000000091d1d0c24 */ /* 0x000fe4000f8e0202 */
[----:B------:R2:W3:Y:S02]  /*04d0*/  @P5 LDG.E R11, desc[UR12][R10.64] ;  /* 0x0000000c0a0b5981 */ /* 0x0004e4000c1e1900 */
[----:B-1----:R-:W-:-:S08]  /*04e0*/  @P0 IMAD.WIDE.U32 R6, R29, 0x4, R16 ;  /* 0x000000041d060825 */ /* 0x002fd000078e0010 */
[----:B------:R-:W5:Y:S04]  /*04f0*/  @P1 LDG.E R12, desc[UR12][R8.64+0x40] ;  /* 0x0000400c080c1981 */ /* 0x000f68000c1e1900 */
[----:B------:R-:W5:Y:S01]  /*0500*/  @P0 LDG.E R7, desc[UR12][R6.64] ;  /* 0x0000000c06070981 */ /* 0x000f62000c1e1900 */
[----:B------:R-:W-:-:S03]  /*0510*/  UIADD3 UR4, UPT, UPT, UR4, 0x4000, URZ ;  /* 0x0000400004047890 */ /* 0x000fc6000fffe0ff */
[----:B------:R-:W-:Y:S01]  /*0520*/  @!P2 STS [R18+0x800], RZ ;  /* 0x000800ff1200a388 */ /* 0x000fe20000000800 */
[----:B------:R-:W-:-:S03]  /*0530*/  ULEA UR4, UR5, UR4, 0x18 ;  /* 0x0000000405047291 */ /* 0x000fc6000f8ec0ff */
[----:B------:R-:W-:Y:S01]  /*0540*/  @!P5 STS [R18+0x1400], RZ ;  /* 0x001400ff1200d388 */ /* 0x000fe20000000800 */
[C---:B------:R-:W-:Y:S01]  /*0550*/  IADD3 R13, PT, PT, R31.reuse, 0x20, RZ ;  /* 0x000000201f0d7810 */ /* 0x040fe20007ffe0ff */
[C---:B0-----:R-:W-:Y:S02]  /*0560*/  VIADD R4, R31.reuse, 0x30 ;  /* 0x000000301f047836 */ /* 0x041fe40000000000 */
[----:B------:R-:W-:Y:S01]  /*0570*/  @!P3 STS [R18+0xc00], RZ ;  /* 0x000c00ff1200b388 */ /* 0x000fe20000000800 */
[----:B--2---:R-:W-:-:S03]  /*0580*/  VIADD R10, R31, 0x40 ;  /* 0x000000401f0a7836 */ /* 0x004fc60000000000 */
[----:B------:R-:W-:Y:S04]  /*0590*/  @!P6 STS [R18+0x1800], RZ ;  /* 0x001800ff1200e388 */ /* 0x000fe80000000800 */
[----:B------:R-:W-:Y:S04]  /*05a0*/  @!P4 STS [R18+0x1000], RZ ;  /* 0x001000ff1200c388 */ /* 0x000fe80000000800 */
[----:B------:R-:W-:Y:S04]  /*05b0*/  @!P0 STS [R18+0x1c00], RZ ;  /* 0x001c00ff12008388 */ /* 0x000fe80000000800 */
[----:B------:R0:W-:Y:S02]  /*05c0*/  @P2 STS [R18+0x800], R3 ;  /* 0x0008000312002388 */ /* 0x0001e40000000800 */
[----:B0-----:R-:W-:Y:S01]  /*05d0*/  VIADD R3, R31, 0x50 ;  /* 0x000000501f037836 */ /* 0x001fe20000000000 */
[----:B------:R-:W-:Y:S01]  /*05e0*/  ISETP.GE.AND P2, PT, R13, UR6, PT ;  /* 0x000000060d007c0c */ /* 0x000fe2000bf46270 */
[----:B------:R-:W-:Y:S01]  /*05f0*/  @P3 STS [R18+0xc00], R21 ;  /* 0x000c001512003388 */ /* 0x000fe20000000800 */
[----:B------:R-:W-:-:S02]  /*0600*/  ISETP.GE.AND P3, PT, R4, UR6, PT ;  /* 0x0000000604007c0c */ /* 0x000fc4000bf66270 */
[C---:B------:R-:W-:Y:S01]  /*0610*/  IADD3 R4, PT, PT, R31.reuse, 0x60, RZ ;  /* 0x000000601f047810 */ /* 0x040fe20007ffe0ff */
[----:B----4-:R-:W-:Y:S01]  /*0620*/  @P6 STS [R18+0x1800], R5 ;  /* 0x0018000512006388 */ /* 0x010fe20000000800 */
[C---:B------:R-:W-:Y:S01]  /*0630*/  ISETP.GE.AND P6, PT, R31.reuse, UR6, PT ;  /* 0x000000061f007c0c */ /* 0x040fe2000bfc6270 */
[----:B------:R-:W-:Y:S02]  /*0640*/  VIADD R31, R31, 0x70 ;  /* 0x000000701f1f7836 */ /* 0x000fe40000000000 */
[----:B------:R-:W-:Y:S01]  /*0650*/  @P4 STS [R18+0x1000], R23 ;  /* 0x0010001712004388 */ /* 0x000fe20000000800 */
[----:B------:R-:W-:Y:S02]  /*0660*/  ISETP.GE.AND P4, PT, R10, UR6, PT ;  /* 0x000000060a007c0c */ /* 0x000fe4000bf86270 */
[C---:B------:R-:W-:Y:S02]  /*0670*/  ISETP.GE.OR P6, PT, R0.reuse, UR9, P6 ;  /* 0x0000000900007c0c */ /* 0x040fe4000b7c6670 */
[----:B------:R-:W-:-:S02]  /*0680*/  ISETP.LT.AND P2, PT, R0, UR9, !P2 ;  /* 0x0000000900007c0c */ /* 0x000fc4000d741270 */
[C---:B------:R-:W-:Y:S02]  /*0690*/  ISETP.LT.AND P3, PT, R0.reuse, UR9, !P3 ;  /* 0x0000000900007c0c */ /* 0x040fe4000df61270 */
[----:B------:R-:W-:-:S09]  /*06a0*/  ISETP.LT.AND P4, PT, R0, UR9, !P4 ;  /* 0x0000000900007c0c */ /* 0x000fd2000e781270 */
[----:B------:R-:W2:Y:S04]  /*06b0*/  @P2 LDG.E R6, desc[UR12][R8.64+0x80] ;  /* 0x0000800c08062981 */ /* 0x000ea8000c1e1900 */
[----:B------:R-:W4:Y:S04]  /*06c0*/  @P3 LDG.E R10, desc[UR12][R8.64+0xc0] ;  /* 0x0000c00c080a3981 */ /* 0x000f28000c1e1900 */
[----:B------:R-:W4:Y:S04]  /*06d0*/  @P4 LDG.E R14, desc[UR12][R8.64+0x100] ;  /* 0x0001000c080e4981 */ /* 0x000f28000c1e1900 */
[----:B---3--:R-:W-:Y:S01]  /*06e0*/  @P5 STS [R18+0x1400], R11 ;  /* 0x0014000b12005388 */ /* 0x008fe20000000800 */
[----:B------:R-:W-:-:S02]  /*06f0*/  ISETP.GE.AND P5, PT, R3, UR6, PT ;  /* 0x0000000603007c0c */ /* 0x000fc4000bfa6270 */
[----:B------:R-:W-:-:S05]  /*0700*/  LEA R3, R0, UR4, 0x9 ;  /* 0x0000000400037c11 */ /* 0x000fca000f8e48ff */
[----:B------:R-:W-:Y:S01]  /*0710*/  IMAD R13, R2, 0x4, R3 ;  /* 0x00000004020d7824 */ /* 0x000fe200078e0203 */
[----:B-----5:R-:W-:Y:S01]  /*0720*/  @P0 STS [R18+0x1c00], R7 ;  /* 0x001c000712000388 */ /* 0x020fe20000000800 */
[----:B------:R-:W-:-:S03]  /*0730*/  ISETP.GE.AND P0, PT, R4, UR6, PT ;  /* 0x0000000604007c0c */ /* 0x000fc6000bf06270 */
[----:B------:R-:W-:Y:S04]  /*0740*/  @!P1 STS [R13+0x40], RZ ;  /* 0x000040ff0d009388 */ /* 0x000fe80000000800 */
[----:B------:R0:W-:Y:S01]  /*0750*/  @P1 STS [R13+0x40], R12 ;  /* 0x0000400c0d001388 */ /* 0x0001e20000000800 */
[----:B------:R-:W-:Y:S02]  /*0760*/  ISETP.GE.AND P1, PT, R31, UR6, PT ;  /* 0x000000061f007c0c */ /* 0x000fe4000bf26270 */
[C---:B------:R-:W-:Y:S01]  /*0770*/  ISETP.LT.AND P5, PT, R0.reuse, UR9, !P5 ;  /* 0x0000000900007c0c */ /* 0x040fe2000efa1270 */
[----:B------:R-:W3:Y:S01]  /*0780*/  @!P6 LDG.E R4, desc[UR12][R8.64] ;  /* 0x0000000c0804e981 */ /* 0x000ee2000c1e1900 */
[C---:B------:R-:W-:Y:S02]  /*0790*/  ISETP.LT.AND P0, PT, R0.reuse, UR9, !P0 ;  /* 0x0000000900007c0c */ /* 0x040fe4000c701270 */
[----:B------:R-:W-:-:S09]  /*07a0*/  ISETP.LT.AND P1, PT, R0, UR9, !P1 ;  /* 0x0000000900007c0c */ /* 0x000fd2000cf21270 */
[----:B------:R-:W5:Y:S04]  /*07b0*/  @P5 LDG.E R16, desc[UR12][R8.64+0x140] ;  /* 0x0001400c08105981 */ /* 0x000f68000c1e1900 */
[----:B0-----:R-:W5:Y:S04]  /*07c0*/  @P0 LDG.E R12, desc[UR12][R8.64+0x180] ;  /* 0x0001800c080c0981 */ /* 0x001f68000c1e1900 */
[----:B------:R0:W5:Y:S04]  /*07d0*/  @P1 LDG.E R18, desc[UR12][R8.64+0x1c0] ;  /* 0x0001c00c08121981 */ /* 0x000168000c1e1900 */
[----:B------:R-:W-:Y:S04]  /*07e0*/  @!P2 STS [R13+0x80], RZ ;  /* 0x000080ff0d00a388 */ /* 0x000fe80000000800 */
[----:B------:R-:W-:Y:S04]  /*07f0*/  @!P3 STS [R13+0xc0], RZ ;  /* 0x0000c0ff0d00b388 */ /* 0x000fe80000000800 */
[----:B------:R-:W-:Y:S04]  /*0800*/  @!P4 STS [R13+0x100], RZ ;  /* 0x000100ff0d00c388 */ /* 0x000fe80000000800 */
[----:B------:R-:W-:Y:S04]  /*0810*/  @!P5 STS [R13+0x140], RZ ;  /* 0x000140ff0d00d388 */ /* 0x000fe80000000800 */
[----:B------:R-:W-:Y:S04]  /*0820*/  @!P0 STS [R13+0x180], RZ ;  /* 0x000180ff0d008388 */ /* 0x000fe80000000800 */
[----:B------:R-:W-:Y:S01]  /*0830*/  @!P1 STS [R13+0x1c0], RZ ;  /* 0x0001c0ff0d009388 */ /* 0x000fe20000000800 */
[----:B------:R-:W-:Y:S01]  /*0840*/  UISETP.GE.AND UP0, UPT, UR9, 0x1, UPT ;  /* 0x000000010900788c */ /* 0x000fe2000bf06270 */
[----:B------:R-:W-:-:S02]  /*0850*/  HFMA2 R76, -RZ, RZ, 0, 0 ;  /* 0x00000000ff4c7431 */ /* 0x000fc400000001ff */
[----:B------:R-:W-:Y:S01]  /*0860*/  IMAD.MOV.U32 R3, RZ, RZ, RZ ;  /* 0x000000ffff037224 */ /* 0x000fe200078e00ff */
[----:B0-----:R-:W-:Y:S02]  /*0870*/  CS2R R8, SRZ ;  /* 0x0000000000087805 */ /* 0x001fe4000001ff00 */
[----:B------:R-:W-:Y:S02]  /*0880*/  CS2R R20, SRZ ;  /* 0x0000000000147805 */ /* 0x000fe4000001ff00 */
[----:B------:R-:W-:Y:S02]  /*0890*/  CS2R R22, SRZ ;  /* 0x0000000000167805 */ /* 0x000fe4000001ff00 */
[----:B------:R-:W-:Y:S02]  /*08a0*/  CS2R R24, SRZ ;  /* 0x0000000000187805 */ /* 0x000fe4000001ff00 */
[----:B------:R-:W-:Y:S02]  /*08b0*/  CS2R R26, SRZ ;  /* 0x00000000001a7805 */ /* 0x000fe4000001ff00 */
[----:B------:R-:W-:-:S02]  /*08c0*/  CS2R R28, SRZ ;  /* 0x00000000001c7805 */ /* 0x000fc4000001ff00 */
[----:B------:R-:W-:Y:S02]  /*08d0*/  CS2R R30, SRZ ;  /* 0x00000000001e7805 */ /* 0x000fe4000001ff00 */
[----:B------:R-:W-:Y:S02]  /*08e0*/  CS2R R32, SRZ ;  /* 0x0000000000207805 */ /* 0x000fe4000001ff00 */
[----:B------:R-:W-:Y:S02]  /*08f0*/  CS2R R34, SRZ ;  /* 0x0000000000227805 */ /* 0x000fe4000001ff00 */
[----:B------:R-:W-:Y:S01]  /*0900*/  CS2R R36, SRZ ;  /* 0x0000000000247805 */ /* 0x000fe2000001ff00 */
[----:B--2---:R0:W-:Y:S04]  /*0910*/  @P2 STS [R13+0x80], R6 ;  /* 0x000080060d002388 */ /* 0x0041e80000000800 */
[----:B----4-:R1:W-:Y:S04]  /*0920*/  @P3 STS [R13+0xc0], R10 ;  /* 0x0000c00a0d003388 */ /* 0x0103e80000000800 */
[----:B------:R2:W-:Y:S01]  /*0930*/  @P4 STS [R13+0x100], R14 ;  /* 0x0001000e0d004388 */ /* 0x0005e20000000800 */
[----:B------:R-:W-:-:S02]  /*0940*/  CS2R R38, SRZ ;  /* 0x0000000000267805 */ /* 0x000fc4000001ff00 */
[----:B0-----:R-:W-:Y:S02]  /*0950*/  CS2R R6, SRZ ;  /* 0x0000000000067805 */ /* 0x001fe4000001ff00 */
[----:B------:R-:W-:Y:S02]  /*0960*/  CS2R R40, SRZ ;  /* 0x0000000000287805 */ /* 0x000fe4000001ff00 */
[----:B------:R-:W-:Y:S02]  /*0970*/  CS2R R42, SRZ ;  /* 0x00000000002a7805 */ /* 0x000fe4000001ff00 */
[----:B------:R-:W-:Y:S02]  /*0980*/  CS2R R54, SRZ ;  /* 0x0000000000367805 */ /* 0x000fe4000001ff00 */
[----:B-1----:R-:W-:Y:S02]  /*0990*/  CS2R R10, SRZ ;  /* 0x00000000000a7805 */ /* 0x002fe4000001ff00 */
[----:B------:R-:W-:-:S02]  /*09a0*/  CS2R R56, SRZ ;  /* 0x0000000000387805 */ /* 0x000fc4000001ff00 */
[----:B------:R-:W-:Y:S02]  /*09b0*/  CS2R R58, SRZ ;  /* 0x00000000003a7805 */ /* 0x000fe4000001ff00 */
[----:B------:R-:W-:Y:S02]  /*09c0*/  CS2R R60, SRZ ;  /* 0x00000000003c7805 */ /* 0x000fe4000001ff00 */
[----:B--2---:R-:W-:Y:S02]  /*09d0*/  CS2R R14, SRZ ;  /* 0x00000000000e7805 */ /* 0x004fe4000001ff00 */
[----:B------:R-:W-:Y:S02]  /*09e0*/  CS2R R62, SRZ ;  /* 0x00000000003e7805 */ /* 0x000fe4000001ff00 */
[----:B------:R-:W-:Y:S02]  /*09f0*/  CS2R R64, SRZ ;  /* 0x0000000000407805 */ /* 0x000fe4000001ff00 */
[----:B------:R-:W-:-:S02]  /*0a00*/  CS2R R66, SRZ ;  /* 0x0000000000427805 */ /* 0x000fc4000001ff00 */
[----:B------:R-:W-:Y:S02]  /*0a10*/  CS2R R68, SRZ ;  /* 0x0000000000447805 */ /* 0x000fe4000001ff00 */
[----:B------:R-:W-:Y:S02]  /*0a20*/  CS2R R70, SRZ ;  /* 0x0000000000467805 */ /* 0x000fe4000001ff00 */
[----:B------:R-:W-:Y:S02]  /*0a30*/  CS2R R72, SRZ ;  /* 0x0000000000487805 */ /* 0x000fe4000001ff00 */
[----:B------:R-:W-:Y:S01]  /*0a40*/  CS2R R74, SRZ ;  /* 0x00000000004a7805 */ /* 0x000fe2000001ff00 */
[----:B---3--:R0:W-:Y:S04]  /*0a50*/  @!P6 STS [R13], R4 ;  /* 0x000000040d00e388 */ /* 0x0081e80000000800 */
[----:B------:R-:W-:Y:S04]  /*0a60*/  @P6 STS [R13], RZ ;  /* 0x000000ff0d006388 */ /* 0x000fe80000000800 */
[----:B-----5:R1:W-:Y:S04]  /*0a70*/  @P5 STS [R13+0x140], R16 ;  /* 0x000140100d005388 */ /* 0x0203e80000000800 */
[----:B------:R-:W-:Y:S04]  /*0a80*/  @P0 STS [R13+0x180], R12 ;  /* 0x0001800c0d000388 */ /* 0x000fe80000000800 */
[----:B------:R2:W-:Y:S01]  /*0a90*/  @P1 STS [R13+0x1c0], R18 ;  /* 0x0001c0120d001388 */ /* 0x0005e20000000800 */
[----:B0-----:R-:W-:-:S02]  /*0aa0*/  CS2R R4, SRZ ;  /* 0x0000000000047805 */ /* 0x001fc4000001ff00 */
[----:B-1----:R-:W-:Y:S02]  /*0ab0*/  CS2R R16, SRZ ;  /* 0x0000000000107805 */ /* 0x002fe4000001ff00 */
[----:B--2---:R-:W-:Y:S02]  /*0ac0*/  CS2R R12, SRZ ;  /* 0x00000000000c7805 */ /* 0x004fe4000001ff00 */
[----:B------:R-:W-:Y:S01]  /*0ad0*/  CS2R R18, SRZ ;  /* 0x0000000000127805 */ /* 0x000fe2000001ff00 */
[----:B------:R-:W-:Y:S06]  /*0ae0*/  BAR.SYNC.DEFER_BLOCKING 0x0 ;  /* 0x0000000000007b1d */ /* 0x000fec0000010000 */
[----:B------:R-:W-:Y:S05]  /*0af0*/  BRA.U !UP0, `(.L_x_0) ;  /* 0x0000001108ec7547 */ /* 0x000fea000b800000 */
[----:B------:R-:W-:Y:S01]  /*0b00*/  UIADD3 UR4, UPT, UPT, UR9, 0xf, URZ ;  /* 0x0000000f09047890 */ /* 0x000fe2000fffe0ff */
[----:B------:R-:W-:Y:S01]  /*0b10*/  IMAD.MOV.U32 R3, RZ, RZ, RZ ;  /* 0x000000ffff037224 */ /* 0x000fe200078e00ff */
[----:B------:R-:W-:Y:S02]  /*0b20*/  UMOV UR7, 0x1 ;  /* 0x0000000100077882 */ /* 0x000fe40000000000 */
[----:B------:R-:W-:-:S04]  /*0b30*/  USHF.R.S32.HI UR5, URZ, 0x1f, UR4 ;  /* 0x0000001fff057899 */ /* 0x000fc80008011404 */
[----:B------:R-:W-:-:S03]  /*0b40*/  ULEA.HI UR5, UR5, UR4, URZ, 0x4 ;  /* 0x0000000405057291 */ /* 0x000fc6000f8f20ff */
[----:B------:R-:W-:Y:S01]  /*0b50*/  UMOV UR4, URZ ;  /* 0x000000ff00047c82 */ /* 0x000fe20008000000 */
[----:B------:R-:W-:-:S04]  /*0b60*/  USHF.R.S32.HI UR5, URZ, 0x4, UR5 ;  /* 0x00000004ff057899 */ /* 0x000fc80008011405 */
[----:B------:R-:W-:Y:S02]  /*0b70*/  UISETP.LT.AND UP0, UPT, UR5, 0x1, UPT ;  /* 0x000000010500788c */ /* 0x000fe4000bf01270 */
[----:B------:R-:W-:Y:S02]  /*0b80*/  UIADD3 UR10, UPT, UPT, UR5, -0x1, URZ ;  /* 0xffffffff050a7890 */ /* 0x000fe4000fffe0ff */
[----:B------:R-:W-:-:S03]  /*0b90*/  USEL UR6, UR5, 0x1, !UP0 ;  /* 0x0000000105067887 */ /* 0x000fc6000c000000 */
[----:B------:R-:W-:-:S09]  /*0ba0*/  UMOV UR5, URZ ;  /* 0x000000ff00057c82 */ /* 0x000fd20008000000 */
.L_x_3:
[----:B------:R-:W0:Y:S01]  /*0bb0*/  S2R R0, SR_TID.Y ;  /* 0x0000000000007919 */ /* 0x000e220000002200 */
[----:B------:R-:W1:Y:S01]  /*0bc0*/  S2UR UR9, SR_CgaCtaId ;  /* 0x00000000000979c3 */ /* 0x000e620000008800 */
[----:B------:R-:W-:Y:S01]  /*0bd0*/  UMOV UR8, 0x400 ;  /* 0x0000040000087882 */ /* 0x000fe20000000000 */
[----:B------:R-:W-:Y:S01]  /*0be0*/  UISETP.GE.AND UP0, UPT, UR4, UR10, UPT ;  /* 0x0000000a0400728c */ /* 0x000fe2000bf06270 */
[----:B------:R-:W2:Y:S01]  /*0bf0*/  S2R R2, SR_TID.X ;  /* 0x0000000000027919 */ /* 0x000ea20000002100 */
[----:B------:R-:W-:Y:S01]  /*0c00*/  IMAD.U32 R44, RZ, RZ, UR5 ;  /* 0x00000005ff2c7e24 */ /* 0x000fe2000f8e00ff */
[----:B------:R-:W-:Y:S01]  /*0c10*/  MOV R78, UR5 ;  /* 0x00000005004e7c02 */ /* 0x000fe20008000f00 */
[----:B-1----:R-:W-:Y:S02]  /*0c20*/  ULEA UR11, UR9, UR8, 0x18 ;  /* 0x00000008090b7291 */ /* 0x002fe4000f8ec0ff */
[----:B------:R-:W-:-:S04]  /*0c30*/  UIADD3 UR8, UPT, UPT, UR8, 0x4000, URZ ;  /* 0x0000400008087890 */ /* 0x000fc8000fffe0ff */
[----:B------:R-:W-:Y:S01]  /*0c40*/  ULEA UR8, UR9, UR8, 0x18 ;  /* 0x0000000809087291 */ /* 0x000fe2000f8ec0ff */
[----:B0-----:R-:W-:-:S05]  /*0c50*/  LEA R77, R0, UR11, 0x6 ;  /* 0x0000000b004d7c11 */ /* 0x001fca000f8e30ff */
[----:B------:R-:W-:Y:S01]  /*0c60*/  IMAD R77, R44, 0x2000, R77 ;  /* 0x000020002c4d7824 */ /* 0x000fe200078e024d */
[----:B--2---:R-:W-:Y:S01]  /*0c70*/  LEA R79, R2, UR8, 0x2 ;  /* 0x00000008024f7c11 */ /* 0x004fe2000f8e10ff */
[----:B------:R-:W-:Y:S06]  /*0c80*/  BRA.U UP0, `(.L_x_1) ;  /* 0x0000000d00107547 */ /* 0x000fec000b800000 */
[----:B------:R-:W0:Y:S01]  /*0c90*/  S2R R84, SR_TID.X ;  /* 0x0000000000547919 */ /* 0x000e220000002100 */
[----:B------:R-:W1:Y:S01]  /*0ca0*/  LDCU.64 UR14, c[0x0][0x398] ;  /* 0x00007300ff0e77ac */ /* 0x000e620008000a00 */
[----:B------:R-:W-:Y:S01]  /*0cb0*/  IMAD.U32 R89, RZ, RZ, UR4 ;  /* 0x00000004ff597e24 */ /* 0x000fe2000f8e00ff */
[----:B------:R-:W2:Y:S01]  /*0cc0*/  S2R R52, SR_CTAID.Y ;  /* 0x0000000000347919 */ /* 0x000ea20000002600 */
[----:B------:R-:W2:Y:S01]  /*0cd0*/  S2R R87, SR_TID.Y ;  /* 0x0000000000577919 */ /* 0x000ea20000002200 */
[----:B-1----:R-:W-:Y:S02]  /*0ce0*/  IMAD.U32 R51, RZ, RZ, UR15 ;  /* 0x0000000fff337e24 */ /* 0x002fe4000f8e00ff */
[----:B0-----:R-:W-:-:S04]  /*0cf0*/  IMAD R89, R89, 0x10, R84 ;  /* 0x0000001059597824 */ /* 0x001fc800078e0254 */
[----:B------:R-:W-:Y:S01]  /*0d00*/  VIADD R44, R89, 0x10 ;  /* 0x00000010592c7836 */ /* 0x000fe20000000000 */
[----:B--2---:R-:W-:-:S04]  /*0d10*/  LEA R52, R52, R87, 0x7 ;  /* 0x0000005734347211 */ /* 0x004fc800078e38ff */
[C---:B------:R-:W-:Y:S02]  /*0d20*/  ISETP.GE.AND P1, PT, R44.reuse, UR15, PT ;  /* 0x0000000f2c007c0c */ /* 0x040fe4000bf26270 */
[----:B------:R-:W-:Y:S01]  /*0d30*/  ISETP.GE.AND P0, PT, R44, UR15, PT ;  /* 0x0000000f2c007c0c */ /* 0x000fe2000bf06270 */
[C---:B------:R-:W-:Y:S01]  /*0d40*/  VIADD R45, R52.reuse, 0x10 ;  /* 0x00000010342d7836 */ /* 0x040fe20000000000 */
[----:B------:R-:W-:-:S04]  /*0d50*/  ISETP.GE.OR P1, PT, R52, UR14, P1 ;  /* 0x0000000e34007c0c */ /* 0x000fc80008f26670 */
[----:B------:R-:W-:-:S09]  /*0d60*/  ISETP.LT.AND P5, PT, R45, UR14, !P0 ;  /* 0x0000000e2d007c0c */ /* 0x000fd2000c7a1270 */
[----:B------:R-:W0:Y:S01]  /*0d70*/  @!P1 LDC.64 R46, c[0x0][0x380] ;  /* 0x0000e000ff2e9b82 */ /* 0x000e220000000a00 */
[----:B------:R-:W-:-:S03]  /*0d80*/  @!P1 IMAD R48, R52, UR15, R89 ;  /* 0x0000000f34309c24 */ /* 0x000fc6000f8e0259 */
[----:B------:R-:W-:Y:S02]  /*0d90*/  @P5 IMAD.SHL.U32 R51, R51, 0x10, RZ ;  /* 0x0000001033335824 */ /* 0x000fe400078e00ff */
[----:B------:R-:W-:Y:S02]  /*0da0*/  @!P1 IADD3 R49, PT, PT, R48, 0x10, RZ ;  /* 0x0000001030319810 */ /* 0x000fe40007ffe0ff */
[----:B------:R-:W1:Y:S01]  /*0db0*/  @P5 LDC.64 R44, c[0x0][0x380] ;  /* 0x0000e000ff2c5b82 */ /* 0x000e620000000a00 */
[----:B------:R-:W-:-:S05]  /*0dc0*/  @P5 IMAD R50, R52, UR15, R51 ;  /* 0x0000000f34325c24 */ /* 0x000fca000f8e0233 */
[----:B------:R-:W-:Y:S01]  /*0dd0*/  @P5 IADD3 R51, PT, PT, R89, 0x10, R50 ;  /* 0x0000001059335810 */ /* 0x000fe20007ffe032 */
[----:B0-----:R-:W-:-:S06]  /*0de0*/  @!P1 IMAD.WIDE R48, R49, 0x4, R46 ;  /* 0x0000000431309825 */ /* 0x001fcc00078e022e */
[----:B------:R0:W2:Y:S01]  /*0df0*/  @!P1 LDG.E R49, desc[UR12][R48.64] ;  /* 0x0000000c30319981 */ /* 0x0000a2000c1e1900 */
[----:B------:R-:W-:Y:S02]  /*0e00*/  VIADD R46, R52, 0x20 ;  /* 0x00000020342e7836 */ /* 0x000fe40000000000 */
[----:B-1----:R-:W-:-:S03]  /*0e10*/  @P5 IMAD.WIDE R50, R51, 0x4, R44 ;  /* 0x0000000433325825 */ /* 0x002fc600078e022c */
[----:B------:R-:W-:Y:S02]  /*0e20*/  ISETP.LT.AND P2, PT, R46, UR14, !P0 ;  /* 0x0000000e2e007c0c */ /* 0x000fe4000c741270 */
[----:B------:R1:W3:Y:S01]  /*0e30*/  @P5 LDG.E R53, desc[UR12][R50.64] ;  /* 0x0000000c32355981 */ /* 0x0002e2000c1e1900 */
[----:B------:R-:W-:Y:S01]  /*0e40*/  VIADD R44, R52, 0x30 ;  /* 0x00000030342c7836 */ /* 0x000fe20000000000 */
[----:B------:R-:W-:Y:S02]  /*0e50*/  USHF.L.U32 UR8, UR15, 0x5, URZ ;  /* 0x000000050f087899 */ /* 0x000fe400080006ff */
[----:B------:R-:W-:Y:S01]  /*0e60*/  IMAD.U32 R81, RZ, RZ, UR15 ;  /* 0x0000000fff517e24 */ /* 0x000fe2000f8e00ff */
[----:B------:R-:W-:Y:S02]  /*0e70*/  MOV R83, UR15 ;  /* 0x0000000f00537c02 */ /* 0x000fe40008000f00 */
[----:B------:R-:W-:-:S04]  /*0e80*/  ISETP.LT.AND P6, PT, R44, UR14, !P0 ;  /* 0x0000000e2c007c0c */ /* 0x000fc8000c7c1270 */
[----:B------:R-:W4:Y:S01]  /*0e90*/  @P2 LDC.64 R46, c[0x0][0x380] ;  /* 0x0000e000ff2e2b82 */ /* 0x000f220000000a00 */
[----:B0-----:R-:W-:-:S05]  /*0ea0*/  @P2 IMAD R48, R52, R81, UR8 ;  /* 0x0000000834302e24 */ /* 0x001fca000f8e0251 */
[----:B-1----:R-:W-:-:S03]  /*0eb0*/  @P2 IADD3 R51, PT, PT, R89, 0x10, R48 ;  /* 0x0000001059332810 */ /* 0x002fc60007ffe030 */
[----:B------:R-:W0:Y:S01]  /*0ec0*/  @P6 LDC.64 R44, c[0x0][0x380] ;  /* 0x0000e000ff2c6b82 */ /* 0x000e220000000a00 */
[----:B------:R-:W-:-:S04]  /*0ed0*/  @P6 IMAD R80, R52, R83, UR8 ;  /* 0x0000000834506e24 */ /* 0x000fc8000f8e0253 */
[----:B------:R-:W-:Y:S02]  /*0ee0*/  @P6 IMAD R48, R81, 0x10, R80 ;  /* 0x0000001051306824 */ /* 0x000fe400078e0250 */
[----:B----4-:R-:W-:-:S03]  /*0ef0*/  @P2 IMAD.WIDE R46, R51, 0x4, R46 ;  /* 0x00000004332e2825 */ /* 0x010fc600078e022e */
[----:B------:R-:W-:-:S03]  /*0f00*/  @P6 IADD3 R51, PT, PT, R89, 0x10, R48 ;  /* 0x0000001059336810 */ /* 0x000fc60007ffe030 */
[----:B------:R1:W4:Y:S02]  /*0f10*/  @P2 LDG.E R47, desc[UR12][R46.64] ;  /* 0x0000000c2e2f2981 */ /* 0x000324000c1e1900 */
[----:B0-----:R-:W-:-:S05]  /*0f20*/  @P6 IMAD.WIDE R44, R51, 0x4, R44 ;  /* 0x00000004332c6825 */ /* 0x001fca00078e022c */
[----:B------:R0:W5:Y:S01]  /*0f30*/  @P6 LDG.E R51, desc[UR12][R44.64] ;  /* 0x0000000c2c336981 */ /* 0x000162000c1e1900 */
[----:B------:R-:W0:Y:S01]  /*0f40*/  S2UR UR9, SR_CgaCtaId ;  /* 0x00000000000979c3 */ /* 0x000e220000008800 */
[----:B------:R-:W-:Y:S01]  /*0f50*/  UMOV UR8, 0x400 ;  /* 0x0000040000087882 */ /* 0x000fe20000000000 */
[----:B------:R-:W-:Y:S02]  /*0f60*/  IMAD.U32 R86, RZ, RZ, UR7 ;  /* 0x00000007ff567e24 */ /* 0x000fe4000f8e00ff */
[----:B------:R-:W-:Y:S02]  /*0f70*/  @!P1 IMAD.U32 R80, RZ, RZ, UR8 ;  /* 0x00000008ff509e24 */ /* 0x000fe4000f8e00ff */
[C---:B-1----:R-:W-:Y:S02]  /*0f80*/  VIADD R46, R52.reuse, 0x50 ;  /* 0x00000050342e7836 */ /* 0x042fe40000000000 */
[----:B0-----:R-:W-:Y:S02]  /*0f90*/  IMAD.U32 R44, RZ, RZ, UR7 ;  /* 0x00000007ff2c7e24 */ /* 0x001fe4000f8e00ff */
[----:B------:R-:W-:Y:S01]  /*0fa0*/  VIADD R45, R52, 0x40 ;  /* 0x00000040342d7836 */ /* 0x000fe20000000000 */
[----:B------:R-:W-:-:S04]  /*0fb0*/  ISETP.LT.AND P4, PT, R46, UR14, !P0 ;  /* 0x0000000e2e007c0c */ /* 0x000fc8000c781270 */
[----:B------:R-:W-:Y:S01]  /*0fc0*/  ISETP.LT.AND P3, PT, R45, UR14, !P0 ;  /* 0x0000000e2d007c0c */ /* 0x000fe2000c761270 */
[----:B------:R-:W-:Y:S02]  /*0fd0*/  VIADD R45, R52, 0x70 ;  /* 0x00000070342d7836 */ /* 0x000fe40000000000 */
[----:B------:R-:W-:-:S05]  /*0fe0*/  @!P1 IMAD.U32 R85, RZ, RZ, UR9 ;  /* 0x00000009ff559e24 */ /* 0x000fca000f8e00ff */
[----:B------:R-:W-:Y:S01]  /*0ff0*/  @!P1 LEA R81, R85, R80, 0x18 ;  /* 0x0000005055519211 */ /* 0x000fe200078ec0ff */
[----:B------:R-:W-:Y:S01]  /*1000*/  @P1 IMAD.U32 R85, RZ, RZ, UR9 ;  /* 0x00000009ff551e24 */ /* 0x000fe2000f8e00ff */
[----:B------:R-:W-:Y:S01]  /*1010*/  @P1 MOV R80, UR8 ;  /* 0x0000000800501c02 */ /* 0x000fe20008000f00 */
[----:B------:R-:W-:Y:S02]  /*1020*/  USHF.L.U32 UR8, UR15, 0x6, URZ ;  /* 0x000000060f087899 */ /* 0x000fe400080006ff */
[----:B------:R-:W-:Y:S01]  /*1030*/  @!P1 IMAD R81, R84, 0x4, R81 ;  /* 0x0000000454519824 */ /* 0x000fe200078e0251 */
[----:B------:R-:W-:-:S04]  /*1040*/  @P1 LEA R83, R85, R80, 0x18 ;  /* 0x0000005055531211 */ /* 0x000fc800078ec0ff */
[----:B------:R-:W-:Y:S01]  /*1050*/  @!P1 LEA R86, R86, R81, 0xd ;  /* 0x0000005156569211 */ /* 0x000fe200078e68ff */
[----:B------:R-:W-:Y:S01]  /*1060*/  @P1 IMAD R83, R84, 0x4, R83 ;  /* 0x0000000454531824 */ /* 0x000fe200078e0253 */
[----:B------:R-:W-:-:S03]  /*1070*/  MOV R81, UR15 ;  /* 0x0000000f00517c02 */ /* 0x000fc60008000f00 */
[----:B------:R-:W-:Y:S01]  /*1080*/  @!P1 IMAD R86, R87, 0x40, R86 ;  /* 0x0000004057569824 */ /* 0x000fe200078e0256 */
[----:B------:R-:W-:Y:S01]  /*1090*/  @P1 LEA R44, R44, R83, 0xd ;  /* 0x000000532c2c1211 */ /* 0x000fe200078e68ff */
[----:B------:R-:W-:-:S03]  /*10a0*/  IMAD.U32 R83, RZ, RZ, UR15 ;  /* 0x0000000fff537e24 */ /* 0x000fc6000f8e00ff */
[----:B--2---:R0:W-:Y:S01]  /*10b0*/  @!P1 STS [R86], R49 ;  /* 0x0000003156009388 */ /* 0x0041e20000000800 */
[----:B------:R-:W-:Y:S01]  /*10c0*/  @P1 IMAD R86, R87, 0x40, R44 ;  /* 0x0000004057561824 */ /* 0x000fe200078e022c */
[----:B------:R-:W-:Y:S01]  /*10d0*/  IADD3 R44, PT, PT, R52, 0x60, RZ ;  /* 0x00000060342c7810 */ /* 0x000fe20007ffe0ff */
[----:B0-----:R-:W-:-:S03]  /*10e0*/  IMAD.U32 R49, RZ, RZ, UR15 ;  /* 0x0000000fff317e24 */ /* 0x001fc6000f8e00ff */
[----:B------:R-:W-:Y:S01]  /*10f0*/  @!P5 STS [R86+0x400], RZ ;  /* 0x000400ff5600d388 */ /* 0x000fe20000000800 */
[----:B------:R-:W-:-:S03]  /*1100*/  @P4 IMAD R48, R52, R49, UR8 ;  /* 0x0000000834304e24 */ /* 0x000fc6000f8e0231 */
[----:B---3--:R0:W-:Y:S01]  /*1110*/  @P5 STS [R86+0x400], R53 ;  /* 0x0004003556005388 */ /* 0x0081e20000000800 */
[----:B------:R-:W-:Y:S01]  /*1120*/  ISETP.LT.AND P5, PT, R44, UR14, !P0 ;  /* 0x0000000e2c007c0c */ /* 0x000fe2000c7a1270 */
[----:B------:R-:W-:Y:S01]  /*1130*/  @P4 IMAD R48, R49, 0x10, R48 ;  /* 0x0000001031304824 */ /* 0x000fe200078e0230 */
[----:B------:R-:W-:Y:S01]  /*1140*/  ISETP.LT.AND P0, PT, R45, UR14, !P0 ;  /* 0x0000000e2d007c0c */ /* 0x000fe2000c701270 */
[----:B------:R-:W-:Y:S01]  /*1150*/  IMAD.U32 R45, RZ, RZ, UR15 ;  /* 0x0000000fff2d7e24 */ /* 0x000fe2000f8e00ff */
[----:B------:R-:W-:Y:S03]  /*1160*/  @!P2 STS [R86+0x800], RZ ;  /* 0x000800ff5600a388 */ /* 0x000fe60000000800 */
[C---:B------:R-:W-:Y:S01]  /*1170*/  @P3 IMAD R46, R52.reuse, R45, UR8 ;  /* 0x00000008342e3e24 */ /* 0x040fe2000f8e022d */
[----:B------:R-:W-:Y:S01]  /*1180*/  @P1 STS [R86], RZ ;  /* 0x000000ff56001388 */ /* 0x000fe20000000800 */
[----:B------:R-:W1:Y:S03]  /*1190*/  @P3 LDC.64 R44, c[0x0][0x380] ;  /* 0x0000e000ff2c3b82 */ /* 0x000e660000000a00 */
[----:B0-----:R-:W-:Y:S01]  /*11a0*/  @P3 IADD3 R53, PT, PT, R89, 0x10, R46 ;  /* 0x0000001059353810 */ /* 0x001fe20007ffe02e */
[C---:B------:R-:W-:Y:S01]  /*11b0*/  @P5 IMAD R50, R52.reuse, R81, UR8 ;  /* 0x0000000834325e24 */ /* 0x040fe2000f8e0251 */
[----:B------:R-:W-:Y:S01]  /*11c0*/  @!P6 STS [R86+0xc00], RZ ;  /* 0x000c00ff5600e388 */ /* 0x000fe20000000800 */
[----:B------:R-:W-:Y:S01]  /*11d0*/  @P0 IMAD R52, R52, R83, UR8 ;  /* 0x0000000834340e24 */ /* 0x000fe2000f8e0253 */
[----:B------:R-:W0:Y:S01]  /*11e0*/  LDCU UR8, c[0x0][0x3a0] ;  /* 0x00007400ff0877ac */ /* 0x000e220008000800 */
[----:B------:R-:W-:Y:S01]  /*11f0*/  IMAD.U32 R46, RZ, RZ, UR4 ;  /* 0x00000004ff2e7e24 */ /* 0x000fe2000f8e00ff */
[----:B------:R-:W2:Y:S01]  /*1200*/  S2R R83, SR_CTAID.X ;  /* 0x0000000000537919 */ /* 0x000ea20000002500 */
[C---:B------:R-:W-:Y:S01]  /*1210*/  @P5 IMAD R50, R49.reuse, 0x20, R50 ;  /* 0x0000002031325824 */ /* 0x040fe200078e0232 */
[----:B------:R-:W-:Y:S01]  /*1220*/  @P0 LEA R52, R49, R52, 0x5 ;  /* 0x0000003431340211 */ /* 0x000fe200078e28ff */
[----:B------:R-:W-:-:S03]  /*1230*/  IMAD R46, R46, 0x10, R87 ;  /* 0x000000102e2e7824 */ /* 0x000fc600078e0257 */
[----:B------:R-:W-:Y:S01]  /*1240*/  @P5 IADD3 R93, PT, PT, R89, 0x10, R50 ;  /* 0x00000010595d5810 */ /* 0x000fe20007ffe032 */
[----:B------:R-:W-:Y:S01]  /*1250*/  @P0 IMAD R52, R49, 0x10, R52 ;  /* 0x0000001031340824 */ /* 0x000fe200078e0234 */
[----:B------:R-:W-:Y:S02]  /*1260*/  IADD3 R91, PT, PT, R46, 0x10, RZ ;  /* 0x000000102e5b7810 */ /* 0x000fe40007ffe0ff */
[C---:B------:R-:W-:Y:S01]  /*1270*/  @P4 IADD3 R49, PT, PT, R89.reuse, 0x10, R48 ;  /* 0x0000001059314810 */ /* 0x040fe20007ffe030 */
[----:B----4-:R-:W-:Y:S01]  /*1280*/  @P2 STS [R86+0x800], R47 ;  /* 0x0008002f56002388 */ /* 0x010fe20000000800 */
[----:B------:R-:W-:Y:S02]  /*1290*/  @P0 IADD3 R89, PT, PT, R89, 0x10, R52 ;  /* 0x0000001059590810 */ /* 0x000fe40007ffe034 */
[----:B------:R-:W-:Y:S01]  /*12a0*/  ISETP.GE.AND P2, PT, R91, UR15, PT ;  /* 0x0000000f5b007c0c */ /* 0x000fe2000bf46270 */
[----:B-1----:R-:W-:Y:S02]  /*12b0*/  @P3 IMAD.WIDE R44, R53, 0x4, R44 ;  /* 0x00000004352c3825 */ /* 0x002fe400078e022c */
[----:B------:R-:W1:Y:S01]  /*12c0*/  @P4 LDC.64 R52, c[0x0][0x380] ;  /* 0x0000e000ff344b82 */ /* 0x000e620000000a00 */
[----:B-----5:R3:W-:Y:S04]  /*12d0*/  @P6 STS [R86+0xc00], R51 ;  /* 0x000c003356006388 */ /* 0x0207e80000000800 */
[----:B------:R4:W5:Y:S03]  /*12e0*/  @P3 LDG.E R81, desc[UR12][R44.64] ;  /* 0x0000000c2c513981 */ /* 0x000966000c1e1900 */
[----:B---3--:R-:W3:Y:S01]  /*12f0*/  @P5 LDC.64 R50, c[0x0][0x380] ;  /* 0x0000e000ff325b82 */ /* 0x008ee20000000a00 */
[----:B--2---:R-:W-:-:S02]  /*1300*/  IMAD R82, R83, 0x80, R84 ;  /* 0x0000008053527824 */ /* 0x004fc400078e0254 */
[----:B------:R-:W-:Y:S02]  /*1310*/  VIADD R83, R46, 0x10 ;  /* 0x000000102e537836 */ /* 0x000fe40000000000 */
[C---:B------:R-:W-:Y:S01]  /*1320*/  VIADD R46, R82.reuse, 0x10 ;  /* 0x00000010522e7836 */ /* 0x040fe20000000000 */
[----:B0-----:R-:W-:Y:S02]  /*1330*/  ISETP.GE.OR P2, PT, R82, UR8, P2 ;  /* 0x0000000852007c0c */ /* 0x001fe40009746670 */
[----:B----4-:R-:W0:Y:S01]  /*1340*/  @P0 LDC.64 R44, c[0x0][0x380] ;  /* 0x0000e000ff2c0b82 */ /* 0x010e220000000a00 */
[----:B------:R-:W-:Y:S01]  /*1350*/  ISETP.GE.AND P1, PT, R83, UR15, PT ;  /* 0x0000000f53007c0c */ /* 0x000fe2000bf26270 */
[----:B-1----:R-:W-:-:S03]  /*1360*/  @P4 IMAD.WIDE R52, R49, 0x4, R52 ;  /* 0x0000000431344825 */ /* 0x002fc600078e0234 */
[----:B------:R-:W-:-:S03]  /*1370*/  ISETP.LT.AND P6, PT, R46, UR8, !P1 ;  /* 0x000000082e007c0c */ /* 0x000fc6000cfc1270 */
[----:B------:R1:W2:Y:S03]  /*1380*/  @P4 LDG.E R53, desc[UR12][R52.64] ;  /* 0x0000000c34354981 */ /* 0x0002a6000c1e1900 */
[----:B------:R-:W4:Y:S08]  /*1390*/  @!P2 LDC.64 R46, c[0x0][0x388] ;  /* 0x0000e200ff2eab82 */ /* 0x000f300000000a00 */
[----:B------:R-:W1:Y:S01]  /*13a0*/  @P6 LDC.64 R48, c[0x0][0x388] ;  /* 0x0000e200ff306b82 */ /* 0x000e620000000a00 */
[----:B------:R-:W-:-:S02]  /*13b0*/  @!P2 IMAD R91, R91, UR8, R82 ;  /* 0x000000085b5bac24 */ /* 0x000fc4000f8e0252 */
[----:B---3--:R-:W-:-:S04]  /*13c0*/  @P5 IMAD.WIDE R50, R93, 0x4, R50 ;  /* 0x000000045d325825 */ /* 0x008fc800078e0232 */
[----:B0-----:R-:W-:Y:S02]  /*13d0*/  @P0 IMAD.WIDE R44, R89, 0x4, R44 ;  /* 0x00000004592c0825 */ /* 0x001fe400078e022c */
[----:B------:R-:W3:Y:S02]  /*13e0*/  @P5 LDG.E R51, desc[UR12][R50.64] ;  /* 0x0000000c32335981 */ /* 0x000ee4000c1e1900 */
[----:B------:R-:W-:Y:S02]  /*13f0*/  @P6 IMAD R89, R83, UR8, R82 ;  /* 0x0000000853596c24 */ /* 0x000fe4000f8e0252 */
[----:B------:R0:W3:Y:S01]  /*1400*/  @P0 LDG.E R45, desc[UR12][R44.64] ;  /* 0x0000000c2c2d0981 */ /* 0x0000e2000c1e1900 */
[----:B----4-:R-:W-:-:S06]  /*1410*/  @!P2 IMAD.WIDE R46, R91, 0x4, R46 ;  /* 0x000000045b2ea825 */ /* 0x010fcc00078e022e */
[----:B------:R4:W3:Y:S01]  /*1420*/  @!P2 LDG.E R46, desc[UR12][R46.64] ;  /* 0x0000000c2e2ea981 */ /* 0x0008e2000c1e1900 */
[----:B-1----:R-:W-:-:S05]  /*1430*/  @P6 IMAD.WIDE R48, R89, 0x4, R48 ;  /* 0x0000000459306825 */ /* 0x002fca00078e0230 */
[----:B------:R1:W3:Y:S01]  /*1440*/  @P6 LDG.E R88, desc[UR12][R48.64+0x40] ;  /* 0x0000400c30586981 */ /* 0x0002e2000c1e1900 */
[----:B------:R-:W-:Y:S01]  /*1450*/  @!P2 IADD3 R52, PT, PT, R80, 0x4000, RZ ;  /* 0x000040005034a810 */ /* 0x000fe20007ffe0ff */
[----:B0-----:R-:W-:Y:S02]  /*1460*/  VIADD R44, R82, 0x20 ;  /* 0x00000020522c7836 */ /* 0x001fe40000000000 */
[----:B------:R-:W-:Y:S01]  /*1470*/  @P2 VIADD R80, R80, 0x4000 ;  /* 0x0000400050502836 */ /* 0x000fe20000000000 */
[C---:B------:R-:W-:Y:S01]  /*1480*/  @!P2 LEA R52, R85.reuse, R52, 0x18 ;  /* 0x000000345534a211 */ /* 0x040fe200078ec0ff */
[----:B------:R-:W-:Y:S03]  /*1490*/  @!P3 STS [R86+0x1000], RZ ;  /* 0x001000ff5600b388 */ /* 0x000fe60000000800 */
[----:B------:R-:W-:Y:S01]  /*14a0*/  @P2 LEA R80, R85, R80, 0x18 ;  /* 0x0000005055502211 */ /* 0x000fe200078ec0ff */
[----:B------:R-:W-:Y:S01]  /*14b0*/  IMAD.U32 R85, RZ, RZ, UR7 ;  /* 0x00000007ff557e24 */ /* 0x000fe2000f8e00ff */
[----:B------:R-:W-:-:S02]  /*14c0*/  @!P2 LEA R52, R87, R52, 0x9 ;  /* 0x000000345734a211 */ /* 0x000fc400078e48ff */
[----:B----4-:R-:W-:Y:S01]  /*14d0*/  MOV R47, UR7 ;  /* 0x00000007002f7c02 */ /* 0x010fe20008000f00 */
[----:B------:R-:W-:Y:S02]  /*14e0*/  @P2 IMAD R80, R87, 0x200, R80 ;  /* 0x0000020057502824 */ /* 0x000fe400078e0250 */
[----:B------:R-:W-:Y:S01]  /*14f0*/  @!P2 IMAD R85, R85, 0x2000, R52 ;  /* 0x000020005555a824 */ /* 0x000fe200078e0234 */
[----:B------:R-:W-:Y:S01]  /*1500*/  @!P4 STS [R86+0x1400], RZ ;  /* 0x001400ff5600c388 */ /* 0x000fe20000000800 */
[----:B------:R-:W-:Y:S02]  /*1510*/  @P2 IMAD R47, R47, 0x2000, R80 ;  /* 0x000020002f2f2824 */ /* 0x000fe400078e0250 */
[----:B------:R-:W-:Y:S01]  /*1520*/  @!P2 IMAD R85, R84, 0x4, R85 ;  /* 0x000000045455a824 */ /* 0x000fe200078e0255 */
[----:B------:R-:W-:Y:S04]  /*1530*/  @!P5 STS [R86+0x1800], RZ ;  /* 0x001800ff5600d388 */ /* 0x000fe80000000800 */
[----:B------:R-:W-:Y:S01]  /*1540*/  @!P0 STS [R86+0x1c00], RZ ;  /* 0x001c00ff56008388 */ /* 0x000fe20000000800 */
[----:B-1----:R-:W-:-:S03]  /*1550*/  IADD3 R48, PT, PT, R82, 0x50, RZ ;  /* 0x0000005052307810 */ /* 0x002fc60007ffe0ff */
[----:B-----5:R0:W-:Y:S01]  /*1560*/  @P3 STS [R86+0x1000], R81 ;  /* 0x0010005156003388 */ /* 0x0201e20000000800 */
[----:B------:R-:W-:Y:S01]  /*1570*/  ISETP.LT.AND P3, PT, R44, UR8, !P1 ;  /* 0x000000082c007c0c */ /* 0x000fe2000cf61270 */
[----:B------:R-:W-:-:S12]  /*1580*/  VIADD R44, R82, 0x30 ;  /* 0x00000030522c7836 */ /* 0x000fd80000000000 */
[----:B0-----:R-:W0:Y:S01]  /*1590*/  @P3 LDC.64 R80, c[0x0][0x388] ;  /* 0x0000e200ff503b82 */ /* 0x001e220000000a00 */
[----:B--2---:R1:W-:Y:S01]  /*15a0*/  @P4 STS [R86+0x1400], R53 ;  /* 0x0014003556004388 */ /* 0x0043e20000000800 */
[----:B------:R-:W-:Y:S01]  /*15b0*/  ISETP.LT.AND P4, PT, R44, UR8, !P1 ;  /* 0x000000082c007c0c */ /* 0x000fe2000cf81270 */
[----:B------:R-:W-:-:S12]  /*15c0*/  VIADD R44, R82, 0x40 ;  /* 0x00000040522c7836 */ /* 0x000fd80000000000 */
[----:B-1----:R-:W1:Y:S01]  /*15d0*/  @P4 LDC.64 R52, c[0x0][0x388] ;  /* 0x0000e200ff344b82 */ /* 0x002e620000000a00 */
[----:B---3--:R-:W-:Y:S01]  /*15e0*/  @P5 STS [R86+0x1800], R51 ;  /* 0x0018003356005388 */ /* 0x008fe20000000800 */
[----:B------:R-:W-:-:S03]  /*15f0*/  ISETP.LT.AND P5, PT, R44, UR8, !P1 ;  /* 0x000000082c007c0c */ /* 0x000fc6000cfa1270 */
[----:B------:R2:W-:Y:S01]  /*1600*/  @P0 STS [R86+0x1c00], R45 ;  /* 0x001c002d56000388 */ /* 0x0005e20000000800 */
[----:B------:R-:W-:-:S03]  /*1610*/  VIADD R44, R82, 0x60 ;  /* 0x00000060522c7836 */ /* 0x000fc60000000000 */
[----:B------:R3:W-:Y:S01]  /*1620*/  @!P2 STS [R85], R46 ;  /* 0x0000002e5500a388 */ /* 0x0007e20000000800 */
[----:B--2---:R-:W-:Y:S01]  /*1630*/  VIADD R45, R82, 0x70 ;  /* 0x00000070522d7836 */ /* 0x004fe20000000000 */
[----:B------:R-:W-:-:S04]  /*1640*/  ISETP.LT.AND P0, PT, R48, UR8, !P1 ;  /* 0x0000000830007c0c */ /* 0x000fc8000cf01270 */
[----:B------:R-:W2:Y:S01]  /*1650*/  @P5 LDC.64 R50, c[0x0][0x388] ;  /* 0x0000e200ff325b82 */ /* 0x000ea20000000a00 */
[----:B------:R-:W-:-:S05]  /*1660*/  @P2 IMAD R85, R84, 0x4, R47 ;  /* 0x0000000454552824 */ /* 0x000fca00078e022f */
[----:B------:R4:W-:Y:S03]  /*1670*/  @!P6 STS [R85+0x40], RZ ;  /* 0x000040ff5500e388 */ /* 0x0009e60000000800 */
[----:B------:R-:W5:Y:S01]  /*1680*/  @P0 LDC.64 R48, c[0x0][0x388] ;  /* 0x0000e200ff300b82 */ /* 0x000f620000000a00 */
[----:B------:R4:W-:Y:S01]  /*1690*/  @P6 STS [R85+0x40], R88 ;  /* 0x0000405855006388 */ /* 0x0009e20000000800 */
[----:B------:R-:W-:Y:S02]  /*16a0*/  ISETP.LT.AND P6, PT, R44, UR8, !P1 ;  /* 0x000000082c007c0c */ /* 0x000fe4000cfc1270 */
[----:B------:R-:W-:Y:S01]  /*16b0*/  ISETP.LT.AND P1, PT, R45, UR8, !P1 ;  /* 0x000000082d007c0c */ /* 0x000fe2000cf21270 */
[----:B------:R-:W-:-:S04]  /*16c0*/  @P3 IMAD R45, R83, UR8, R82 ;  /* 0x00000008532d3c24 */ /* 0x000fc8000f8e0252 */
[----:B0-----:R-:W-:-:S06]  /*16d0*/  @P3 IMAD.WIDE R80, R45, 0x4, R80 ;  /* 0x000000042d503825 */ /* 0x001fcc00078e0250 */
[----:B---3--:R-:W0:Y:S01]  /*16e0*/  @P6 LDC.64 R46, c[0x0][0x388] ;  /* 0x0000e200ff2e6b82 */ /* 0x008e220000000a00 */
[----:B------:R-:W-:Y:S01]  /*16f0*/  @P4 IMAD R87, R83, UR8, R82 ;  /* 0x0000000853574c24 */ /* 0x000fe2000f8e0252 */
[----:B------:R-:W3:Y:S06]  /*1700*/  @P3 LDG.E R80, desc[UR12][R80.64+0x80] ;  /* 0x0000800c50503981 */ /* 0x000eec000c1e1900 */
[----:B------:R-:W4:Y:S01]  /*1710*/  @P1 LDC.64 R44, c[0x0][0x388] ;  /* 0x0000e200ff2c1b82 */ /* 0x000f220000000a00 */
[----:B-1----:R-:W-:-:S04]  /*1720*/  @P4 IMAD.WIDE R52, R87, 0x4, R52 ;  /* 0x0000000457344825 */ /* 0x002fc800078e0234 */
[C-C-:B------:R-:W-:Y:S02]  /*1730*/  @P5 IMAD R87, R83.reuse, UR8, R82.reuse ;  /* 0x0000000853575c24 */ /* 0x140fe4000f8e0252 */
[----:B------:R-:W-:Y:S01]  /*1740*/  @P0 IMAD R89, R83, UR8, R82 ;  /* 0x0000000853590c24 */ /* 0x000fe2000f8e0252 */
[----:B------:R-:W3:Y:S01]  /*1750*/  @P4 LDG.E R52, desc[UR12][R52.64+0xc0] ;  /* 0x0000c00c34344981 */ /* 0x000ee2000c1e1900 */
[----:B--2---:R-:W-:-:S04]  /*1760*/  @P5 IMAD.WIDE R50, R87, 0x4, R50 ;  /* 0x0000000457325825 */ /* 0x004fc800078e0232 */
[C-C-:B------:R-:W-:Y:S02]  /*1770*/  @P6 IMAD R87, R83.reuse, UR8, R82.reuse ;  /* 0x0000000853576c24 */ /* 0x140fe4000f8e0252 */
[----:B------:R-:W-:Y:S01]  /*1780*/  @P1 IMAD R83, R83, UR8, R82 ;  /* 0x0000000853531c24 */ /* 0x000fe2000f8e0252 */
[----:B------:R-:W2:Y:S01]  /*1790*/  @P5 LDG.E R50, desc[UR12][R50.64+0x100] ;  /* 0x0001000c32325981 */ /* 0x000ea2000c1e1900 */
[----:B-----5:R-:W-:-:S04]  /*17a0*/  @P0 IMAD.WIDE R48, R89, 0x4, R48 ;  /* 0x0000000459300825 */ /* 0x020fc800078e0230 */
[----:B0-----:R-:W-:Y:S02]  /*17b0*/  @P6 IMAD.WIDE R46, R87, 0x4, R46 ;  /* 0x00000004572e6825 */ /* 0x001fe400078e022e */
[----:B------:R-:W5:Y:S02]  /*17c0*/  @P0 LDG.E R48, desc[UR12][R48.64+0x140] ;  /* 0x0001400c30300981 */ /* 0x000f64000c1e1900 */
[----:B----4-:R-:W-:Y:S02]  /*17d0*/  @P1 IMAD.WIDE R44, R83, 0x4, R44 ;  /* 0x00000004532c1825 */ /* 0x010fe400078e022c */
[----:B------:R-:W4:Y:S04]  /*17e0*/  @P6 LDG.E R46, desc[UR12][R46.64+0x180] ;  /* 0x0001800c2e2e6981 */ /* 0x000f28000c1e1900 */
[----:B------:R-:W4:Y:S04]  /*17f0*/  @P1 LDG.E R44, desc[UR12][R44.64+0x1c0] ;  /* 0x0001c00c2c2c1981 */ /* 0x000f28000c1e1900 */
[----:B------:R0:W-:Y:S04]  /*1800*/  @!P3 STS [R85+0x80], RZ ;  /* 0x000080ff5500b388 */ /* 0x0001e80000000800 */
[----:B------:R0:W-:Y:S04]  /*1810*/  @!P4 STS [R85+0xc0], RZ ;  /* 0x0000c0ff5500c388 */ /* 0x0001e80000000800 */
[----:B------:R0:W-:Y:S04]  /*1820*/  @!P5 STS [R85+0x100], RZ ;  /* 0x000100ff5500d388 */ /* 0x0001e80000000800 */
[----:B------:R0:W-:Y:S04]  /*1830*/  @!P0 STS [R85+0x140], RZ ;  /* 0x000140ff55008388 */ /* 0x0001e80000000800 */
[----:B------:R0:W-:Y:S04]  /*1840*/  @!P6 STS [R85+0x180], RZ ;  /* 0x000180ff5500e388 */ /* 0x0001e80000000800 */
[----:B------:R0:W-:Y:S04]  /*1850*/  @!P1 STS [R85+0x1c0], RZ ;  /* 0x0001c0ff55009388 */ /* 0x0001e80000000800 */
[----:B------:R0:W-:Y:S04]  /*1860*/  @P2 STS [R85], RZ ;  /* 0x000000ff55002388 */ /* 0x0001e80000000800 */
[----:B---3--:R0:W-:Y:S04]  /*1870*/  @P3 STS [R85+0x80], R80 ;  /* 0x0000805055003388 */ /* 0x0081e80000000800 */
[----:B------:R0:W-:Y:S04]  /*1880*/  @P4 STS [R85+0xc0], R52 ;  /* 0x0000c03455004388 */ /* 0x0001e80000000800 */
[----:B--2---:R0:W-:Y:S04]  /*1890*/  @P5 STS [R85+0x100], R50 ;  /* 0x0001003255005388 */ /* 0x0041e80000000800 */
[----:B-----5:R0:W-:Y:S04]  /*18a0*/  @P0 STS [R85+0x140], R48 ;  /* 0x0001403055000388 */ /* 0x0201e80000000800 */
[----:B----4-:R0:W-:Y:S04]  /*18b0*/  @P6 STS [R85+0x180], R46 ;  /* 0x0001802e55006388 */ /* 0x0101e80000000800 */
[----:B------:R0:W-:Y:S02]  /*18c0*/  @P1 STS [R85+0x1c0], R44 ;  /* 0x0001c02c55001388 */ /* 0x0001e40000000800 */
.L_x_1:
[----:B------:R-:W-:Y:S01]  /*18d0*/  LEA R82, R78, R79, 0xd ;  /* 0x0000004f4e527211 */ /* 0x000fe200078e68ff */
[----:B------:R-:W-:Y:S01]  /*18e0*/  VIADD R77, R77, 0x1000 ;  /* 0x000010004d4d7836 */ /* 0x000fe20000000000 */
[----:B------:R-:W-:Y:S01]  /*18f0*/  UMOV UR8, UR5 ;  /* 0x0000000500087c82 */ /* 0x000fe20008000000 */
[----:B------:R-:W-:-:S05]  /*1900*/  UMOV UR5, 0x100 ;  /* 0x0000010000057882 */ /* 0x000fca0000000000 */
.L_x_2:
[----:B------:R-:W-:Y:S04]  /*1910*/  LDS R45, [R77+-0x1000] ;  /* 0xfff000004d2d7984 */ /* 0x000fe80000000800 */
[----:B------:R-:W1:Y:S04]  /*1920*/  LDS R47, [R82+UR5+-0x100] ;  /* 0xffff0005522f7984 */ /* 0x000e680008000800 */
[----:B0-----:R-:W0:Y:S04]  /*1930*/  LDS R44, [R82+UR5+-0xc0] ;  /* 0xffff4005522c7984 */ /* 0x001e280008000800 */
[----:B------:R-:W2:Y:S04]  /*1940*/  LDS R49, [R82+UR5+-0x80] ;  /* 0xffff800552317984 */ /* 0x000ea80008000800 */
[----:B------:R-:W3:Y:S04]  /*1950*/  LDS R46, [R82+UR5+-0x40] ;  /* 0xffffc005522e7984 */ /* 0x000ee80008000800 */
[----:B------:R-:W4:Y:S04]  /*1960*/  LDS R51, [R82+UR5] ;  /* 0x0000000552337984 */ /* 0x000f280008000800 */
[----:B------:R-:W5:Y:S04]  /*1970*/  LDS R48, [R82+UR5+0x40] ;  /* 0x0000400552307984 */ /* 0x000f680008000800 */
[----:B------:R-:W5:Y:S04]  /*1980*/  LDS R53, [R82+UR5+0x80] ;  /* 0x0000800552357984 */ /* 0x000f680008000800 */
[----:B------:R-:W5:Y:S01]  /*1990*/  LDS R50, [R82+UR5+0xc0] ;  /* 0x0000c00552327984 */ /* 0x000f620008000800 */
[----:B------:R-:W-:-:S03]  /*19a0*/  UIADD3 UR5, UPT, UPT, UR5, 0x200, URZ ;  /* 0x0000020005057890 */ /* 0x000fc6000fffe0ff */
[----:B------:R-:W5:Y:S01]  /*19b0*/  LDS R52, [R77+-0xc00] ;  /* 0xfff400004d347984 */ /* 0x000f620000000800 */
[----:B------:R-:W-:-:S03]  /*19c0*/  UISETP.NE.AND UP0, UPT, UR5, 0x2100, UPT ;  /* 0x000021000500788c */ /* 0x000fc6000bf05270 */
[----:B------:R-:W5:Y:S01]  /*19d0*/  LDS R78, [R77+-0x800] ;  /* 0xfff800004d4e7984 */ /* 0x000f620000000800 */
[----:B-1----:R-:W-:-:S03]  /*19e0*/  FFMA R76, R45, R47, R76 ;  /* 0x0000002f2d4c7223 */ /* 0x002fc6000000004c */
[----:B------:R-:W1:Y:S01]  /*19f0*/  LDS R79, [R77+-0x400] ;  /* 0xfffc00004d4f7984 */ /* 0x000e620000000800 */
[----:B0-----:R-:W-:-:S03]  /*1a00*/  FFMA R75, R45, R44, R75 ;  /* 0x0000002c2d4b7223 */ /* 0x001fc6000000004b */
[----:B------:R-:W0:Y:S01]  /*1a10*/  LDS R80, [R77] ;  /* 0x000000004d507984 */ /* 0x000e220000000800 */
[----:B--2---:R-:W-:-:S03]  /*1a20*/  FFMA R74, R45, R49, R74 ;  /* 0x000000312d4a7223 */ /* 0x004fc6000000004a */
[----:B------:R-:W2:Y:S01]  /*1a30*/  LDS R81, [R77+0x400] ;  /* 0x000400004d517984 */ /* 0x000ea20000000800 */
[C---:B---3--:R-:W-:Y:S01]  /*1a40*/  FFMA R73, R45.reuse, R46, R73 ;  /* 0x0000002e2d497223 */ /* 0x048fe20000000049 */
[C---:B----4-:R-:W-:Y:S01]  /*1a50*/  FFMA R72, R45.reuse, R51, R72 ;  /* 0x000000332d487223 */ /* 0x050fe20000000048 */
[C---:B-----5:R-:W-:Y:S01]  /*1a60*/  FFMA R71, R45.reuse, R48, R71 ;  /* 0x000000302d477223 */ /* 0x060fe20000000047 */
[C---:B------:R-:W-:Y:S01]  /*1a70*/  FFMA R70, R45.reuse, R53, R70 ;  /* 0x000000352d467223 */ /* 0x040fe20000000046 */
[----:B------:R-:W-:Y:S02]  /*1a80*/  FFMA R69, R45, R50, R69 ;  /* 0x000000322d457223 */ /* 0x000fe40000000045 */
[----:B------:R-:W3:Y:S01]  /*1a90*/  LDS R45, [R77+0x800] ;  /* 0x000800004d2d7984 */ /* 0x000ee20000000800 */
[-C--:B------:R-:W-:Y:S01]  /*1aa0*/  FFMA R68, R47, R52.reuse, R68 ;  /* 0x000000342f447223 */ /* 0x080fe20000000044 */
[-C--:B------:R-:W-:Y:S01]  /*1ab0*/  FFMA R67, R44, R52.reuse, R67 ;  /* 0x000000342c437223 */ /* 0x080fe20000000043 */
[-C--:B------:R-:W-:Y:S01]  /*1ac0*/  FFMA R66, R49, R52.reuse, R66 ;  /* 0x0000003431427223 */ /* 0x080fe20000000042 */
[-C--:B------:R-:W-:Y:S01]  /*1ad0*/  FFMA R65, R46, R52.reuse, R65 ;  /* 0x000000342e417223 */ /* 0x080fe20000000041 */
[-C--:B------:R-:W-:Y:S01]  /*1ae0*/  FFMA R64, R51, R52.reuse, R64 ;  /* 0x0000003433407223 */ /* 0x080fe20000000040 */
[-C--:B------:R-:W-:Y:S01]  /*1af0*/  FFMA R63, R48, R52.reuse, R63 ;  /* 0x00000034303f7223 */ /* 0x080fe2000000003f */
[-C--:B------:R-:W-:Y:S01]  /*1b00*/  FFMA R62, R53, R52.reuse, R62 ;  /* 0x00000034353e7223 */ /* 0x080fe2000000003e */
[----:B------:R-:W-:Y:S01]  /*1b10*/  FFMA R61, R50, R52, R61 ;  /* 0x00000034323d7223 */ /* 0x000fe2000000003d */
[-C--:B------:R-:W-:Y:S01]  /*1b20*/  FFMA R60, R47, R78.reuse, R60 ;  /* 0x0000004e2f3c7223 */ /* 0x080fe2000000003c */
[----:B------:R-:W4:Y:S01]  /*1b30*/  LDS R52, [R77+0xc00] ;  /* 0x000c00004d347984 */ /* 0x000f220000000800 */
[-C--:B------:R-:W-:Y:S01]  /*1b40*/  FFMA R59, R44, R78.reuse, R59 ;  /* 0x0000004e2c3b7223 */ /* 0x080fe2000000003b */
[-C--:B------:R-:W-:Y:S01]  /*1b50*/  FFMA R58, R49, R78.reuse, R58 ;  /* 0x0000004e313a7223 */ /* 0x080fe2000000003a */
[-C--:B------:R-:W-:Y:S01]  /*1b60*/  FFMA R57, R46, R78.reuse, R57 ;  /* 0x0000004e2e397223 */ /* 0x080fe20000000039 */
[-C--:B------:R-:W-:Y:S01]  /*1b70*/  FFMA R56, R51, R78.reuse, R56 ;  /* 0x0000004e33387223 */ /* 0x080fe20000000038 */
[-C--:B------:R-:W-:Y:S01]  /*1b80*/  FFMA R55, R48, R78.reuse, R55 ;  /* 0x0000004e30377223 */ /* 0x080fe20000000037 */
[-C--:B------:R-:W-:Y:S01]  /*1b90*/  FFMA R54, R53, R78.reuse, R54 ;  /* 0x0000004e35367223 */ /* 0x080fe20000000036 */
[----:B------:R-:W-:Y:S01]  /*1ba0*/  FFMA R43, R50, R78, R43 ;  /* 0x0000004e322b7223 */ /* 0x000fe2000000002b */
[-C--:B-1----:R-:W-:Y:S01]  /*1bb0*/  FFMA R42, R47, R79.reuse, R42 ;  /* 0x0000004f2f2a7223 */ /* 0x082fe2000000002a */
[-C--:B------:R-:W-:Y:S01]  /*1bc0*/  FFMA R41, R44, R79.reuse, R41 ;  /* 0x0000004f2c297223 */ /* 0x080fe20000000029 */
[-C--:B------:R-:W-:Y:S01]  /*1bd0*/  FFMA R40, R49, R79.reuse, R40 ;  /* 0x0000004f31287223 */ /* 0x080fe20000000028 */
[-C--:B------:R-:W-:Y:S01]  /*1be0*/  FFMA R39, R46, R79.reuse, R39 ;  /* 0x0000004f2e277223 */ /* 0x080fe20000000027 */
[-C--:B------:R-:W-:Y:S01]  /*1bf0*/  FFMA R38, R51, R79.reuse, R38 ;  /* 0x0000004f33267223 */ /* 0x080fe20000000026 */
[-C--:B------:R-:W-:Y:S01]  /*1c00*/  FFMA R37, R48, R79.reuse, R37 ;  /* 0x0000004f30257223 */ /* 0x080fe20000000025 */
[-C--:B------:R-:W-:Y:S01]  /*1c10*/  FFMA R36, R53, R79.reuse, R36 ;  /* 0x0000004f35247223 */ /* 0x080fe20000000024 */
[----:B------:R-:W-:Y:S01]  /*1c20*/  FFMA R35, R50, R79, R35 ;  /* 0x0000004f32237223 */ /* 0x000fe20000000023 */
[-C--:B0-----:R-:W-:Y:S01]  /*1c30*/  FFMA R34, R47, R80.reuse, R34 ;  /* 0x000000502f227223 */ /* 0x081fe20000000022 */
[-C--:B------:R-:W-:Y:S01]  /*1c40*/  FFMA R33, R44, R80.reuse, R33 ;  /* 0x000000502c217223 */ /* 0x080fe20000000021 */
[-C--:B------:R-:W-:Y:S01]  /*1c50*/  FFMA R32, R49, R80.reuse, R32 ;  /* 0x0000005031207223 */ /* 0x080fe20000000020 */
[-C--:B------:R-:W-:Y:S01]  /*1c60*/  FFMA R31, R46, R80.reuse, R31 ;  /* 0x000000502e1f7223 */ /* 0x080fe2000000001f */
[-C--:B------:R-:W-:Y:S01]  /*1c70*/  FFMA R30, R51, R80.reuse, R30 ;  /* 0x00000050331e7223 */ /* 0x080fe2000000001e */
[-C--:B------:R-:W-:Y:S01]  /*1c80*/  FFMA R29, R48, R80.reuse, R29 ;  /* 0x00000050301d7223 */ /* 0x080fe2000000001d */
[-C--:B------:R-:W-:Y:S01]  /*1c90*/  FFMA R28, R53, R80.reuse, R28 ;  /* 0x00000050351c7223 */ /* 0x080fe2000000001c */
[----:B------:R-:W-:Y:S01]  /*1ca0*/  FFMA R27, R50, R80, R27 ;  /* 0x00000050321b7223 */ /* 0x000fe2000000001b */
[-C--:B--2---:R-:W-:Y:S01]  /*1cb0*/  FFMA R26, R47, R81.reuse, R26 ;  /* 0x000000512f1a7223 */ /* 0x084fe2000000001a */
[-C--:B------:R-:W-:Y:S01]  /*1cc0*/  FFMA R25, R44, R81.reuse, R25 ;  /* 0x000000512c197223 */ /* 0x080fe20000000019 */
[-C--:B------:R-:W-:Y:S01]  /*1cd0*/  FFMA R24, R49, R81.reuse, R24 ;  /* 0x0000005131187223 */ /* 0x080fe20000000018 */
[-C--:B------:R-:W-:Y:S01]  /*1ce0*/  FFMA R23, R46, R81.reuse, R23 ;  /* 0x000000512e177223 */ /* 0x080fe20000000017 */
[-C--:B------:R-:W-:Y:S01]  /*1cf0*/  FFMA R22, R51, R81.reuse, R22 ;  /* 0x0000005133167223 */ /* 0x080fe20000000016 */
[-C--:B------:R-:W-:Y:S01]  /*1d00*/  FFMA R21, R48, R81.reuse, R21 ;  /* 0x0000005130157223 */ /* 0x080fe20000000015 */
[-C--:B------:R-:W-:Y:S01]  /*1d10*/  FFMA R20, R53, R81.reuse, R20 ;  /* 0x0000005135147223 */ /* 0x080fe20000000014 */
[----:B------:R-:W-:Y:S01]  /*1d20*/  FFMA R19, R50, R81, R19 ;  /* 0x0000005132137223 */ /* 0x000fe20000000013 */
[-C--:B---3--:R-:W-:Y:S01]  /*1d30*/  FFMA R18, R47, R45.reuse, R18 ;  /* 0x0000002d2f127223 */ /* 0x088fe20000000012 */
[-C--:B------:R-:W-:Y:S01]  /*1d40*/  FFMA R17, R44, R45.reuse, R17 ;  /* 0x0000002d2c117223 */ /* 0x080fe20000000011 */
[-C--:B------:R-:W-:Y:S01]  /*1d50*/  FFMA R16, R49, R45.reuse, R16 ;  /* 0x0000002d31107223 */ /* 0x080fe20000000010 */
[-C--:B------:R-:W-:Y:S01]  /*1d60*/  FFMA R15, R46, R45.reuse, R15 ;  /* 0x0000002d2e0f7223 */ /* 0x080fe2000000000f */
[-C--:B------:R-:W-:Y:S01]  /*1d70*/  FFMA R14, R51, R45.reuse, R14 ;  /* 0x0000002d330e7223 */ /* 0x080fe2000000000e */
[-C--:B------:R-:W-:Y:S01]  /*1d80*/  FFMA R13, R48, R45.reuse, R13 ;  /* 0x0000002d300d7223 */ /* 0x080fe2000000000d */
[-C--:B------:R-:W-:Y:S01]  /*1d90*/  FFMA R12, R53, R45.reuse, R12 ;  /* 0x0000002d350c7223 */ /* 0x080fe2000000000c */
[----:B------:R-:W-:Y:S01]  /*1da0*/  FFMA R11, R50, R45, R11 ;  /* 0x0000002d320b7223 */ /* 0x000fe2000000000b */
[-C--:B----4-:R-:W-:Y:S01]  /*1db0*/  FFMA R10, R47, R52.reuse, R10 ;  /* 0x000000342f0a7223 */ /* 0x090fe2000000000a */
[-C--:B------:R-:W-:Y:S01]  /*1dc0*/  FFMA R9, R44, R52.reuse, R9 ;  /* 0x000000342c097223 */ /* 0x080fe20000000009 */
[-C--:B------:R-:W-:Y:S01]  /*1dd0*/  FFMA R8, R49, R52.reuse, R8 ;  /* 0x0000003431087223 */ /* 0x080fe20000000008 */
[-C--:B------:R-:W-:Y:S01]  /*1de0*/  FFMA R7, R46, R52.reuse, R7 ;  /* 0x000000342e077223 */ /* 0x080fe20000000007 */
[-C--:B------:R-:W-:Y:S01]  /*1df0*/  FFMA R6, R51, R52.reuse, R6 ;  /* 0x0000003433067223 */ /* 0x080fe20000000006 */
[-C--:B------:R-:W-:Y:S01]  /*1e00*/  FFMA R5, R48, R52.reuse, R5 ;  /* 0x0000003430057223 */ /* 0x080fe20000000005 */
[-C--:B------:R-:W-:Y:S01]  /*1e10*/  FFMA R4, R53, R52.reuse, R4 ;  /* 0x0000003435047223 */ /* 0x080fe20000000004 */
[----:B------:R-:W-:Y:S01]  /*1e20*/  FFMA R3, R50, R52, R3 ;  /* 0x0000003432037223 */ /* 0x000fe20000000003 */
[----:B------:R-:W-:Y:S01]  /*1e30*/  VIADD R77, R77, 0x4 ;  /* 0x000000044d4d7836 */ /* 0x000fe20000000000 */
[----:B------:R-:W-:Y:S06]  /*1e40*/  BRA.U UP0, `(.L_x_2) ;  /* 0xfffffff900b07547 */ /* 0x000fec000b83ffff */
[----:B------:R-:W-:Y:S01]  /*1e50*/  BAR.SYNC.DEFER_BLOCKING 0x0 ;  /* 0x0000000000007b1d */ /* 0x000fe20000010000 */
[----:B------:R-:W-:-:S04]  /*1e60*/  UIADD3 UR4, UPT, UPT, UR4, 0x1, URZ ;  /* 0x0000000104047890 */ /* 0x000fc8000fffe0ff */
[----:B------:R-:W-:Y:S01]  /*1e70*/  UISETP.NE.AND UP0, UPT, UR4, UR6, UPT ;  /* 0x000000060400728c */ /* 0x000fe2000bf05270 */
[----:B------:R-:W-:Y:S01]  /*1e80*/  UMOV UR5, UR7 ;  /* 0x0000000700057c82 */ /* 0x000fe20008000000 */
[----:B------:R-:W-:-:S07]  /*1e90*/  UMOV UR7, UR8 ;  /* 0x0000000800077c82 */ /* 0x000fce0008000000 */
[----:B------:R-:W-:Y:S05]  /*1ea0*/  BRA.U UP0, `(.L_x_3) ;  /* 0xffffffed00407547 */ /* 0x000fea000b83ffff */
.L_x_0:
[----:B------:R-:W0:Y:S01]  /*1eb0*/  S2R R79, SR_CTAID.X ;  /* 0x00000000004f7919 */ /* 0x000e220000002500 */
[----:B------:R-:W1:Y:S01]  /*1ec0*/  LDC R78, c[0x0][0x3a0] ;  /* 0x0000e800ff4e7b82 */ /* 0x000e620000000800 */
[----:B------:R-:W2:Y:S01]  /*1ed0*/  LDCU UR4, c[0x0][0x398] ;  /* 0x00007300ff0477ac */ /* 0x000ea20008000800 */
[----:B------:R-:W3:Y:S06]  /*1ee0*/  S2R R47, SR_CTAID.Y ;  /* 0x00000000002f7919 */ /* 0x000eec0000002600 */
[----:B------:R-:W4:Y:S01]  /*1ef0*/  LDC.64 R44, c[0x0][0x390] ;  /* 0x0000e400ff2c7b82 */ /* 0x000f220000000a00 */
[----:B0-----:R-:W-:-:S02]  /*1f00*/  IMAD R79, R79, 0x80, R2 ;  /* 0x000000804f4f7824 */ /* 0x001fc400078e0202 */
[----:B---3--:R-:W-:-:S03]  /*1f10*/  IMAD R0, R47, 0x80, R0 ;  /* 0x000000802f007824 */ /* 0x008fc600078e0200 */
[C---:B------:R-:W-:Y:S01]  /*1f20*/  IADD3 R49, PT, PT, R79.reuse, 0x10, RZ ;  /* 0x000000104f317810 */ /* 0x040fe20007ffe0ff */
[C---:B------:R-:W-:Y:S01]  /*1f30*/  VIADD R47, R79.reuse, 0x20 ;  /* 0x000000204f2f7836 */ /* 0x040fe20000000000 */
[-C--:B-1----:R-:W-:Y:S01]  /*1f40*/  ISETP.GE.AND P4, PT, R79, R78.reuse, PT ;  /* 0x0000004e4f00720c */ /* 0x082fe20003f86270 */
[CC--:B------:R-:W-:Y:S01]  /*1f50*/  IMAD R81, R0.reuse, R78.reuse, R79 ;  /* 0x0000004e00517224 */ /* 0x0c0fe200078e024f */
[-C--:B------:R-:W-:Y:S01]  /*1f60*/  ISETP.GE.AND P1, PT, R49, R78.reuse, PT ;  /* 0x0000004e3100720c */ /* 0x080fe20003f26270 */
[C---:B------:R-:W-:Y:S01]  /*1f70*/  VIADD R49, R79.reuse, 0x30 ;  /* 0x000000304f317836 */ /* 0x040fe20000000000 */
[C---:B--2---:R-:W-:Y:S01]  /*1f80*/  ISETP.LT.AND P4, PT, R0.reuse, UR4, !P4 ;  /* 0x0000000400007c0c */ /* 0x044fe2000e781270 */
[----:B------:R-:W-:Y:S01]  /*1f90*/  VIADD R77, R79, 0x50 ;  /* 0x000000504f4d7836 */ /* 0x000fe20000000000 */
[----:B------:R-:W-:Y:S01]  /*1fa0*/  ISETP.GE.AND P0, PT, R47, R78, PT ;  /* 0x0000004e2f00720c */ /* 0x000fe20003f06270 */
[----:B------:R-:W-:Y:S01]  /*1fb0*/  VIADD R83, R79, 0x60 ;  /* 0x000000604f537836 */ /* 0x000fe20000000000 */
[----:B------:R-:W-:-:S02]  /*1fc0*/  ISETP.GE.OR P3, PT, R0, UR4, P1 ;  /* 0x0000000400007c0c */ /* 0x000fc40008f66670 */
[----:B------:R-:W-:Y:S02]  /*1fd0*/  ISETP.GE.AND P5, PT, R49, R78, PT ;  /* 0x0000004e3100720c */ /* 0x000fe40003fa6270 */
[C---:B------:R-:W-:Y:S02]  /*1fe0*/  ISETP.GE.OR P2, PT, R0.reuse, UR4, P0 ;  /* 0x0000000400007c0c */ /* 0x040fe40008746670 */
[----:B------:R-:W-:Y:S02]  /*1ff0*/  P2R R2, PR, RZ, 0x2 ;  /* 0x00000002ff027803 */ /* 0x000fe40000000000 */
[----:B------:R-:W-:Y:S01]  /*2000*/  ISETP.GE.OR P1, PT, R0, UR4, P5 ;  /* 0x0000000400007c0c */ /* 0x000fe2000af26670 */
[----:B----4-:R-:W-:Y:S01]  /*2010*/  @P4 IMAD.WIDE R48, R81, 0x4, R44 ;  /* 0x0000000451304825 */ /* 0x010fe200078e022c */
[----:B------:R-:W-:-:S03]  /*2020*/  IADD3 R53, PT, PT, R79, 0x40, RZ ;  /* 0x000000404f357810 */ /* 0x000fc60007ffe0ff */
[--C-:B------:R-:W-:Y:S01]  /*2030*/  @!P3 IMAD.WIDE R46, R81, 0x4, R44.reuse ;  /* 0x00000004512eb825 */ /* 0x100fe200078e022c */
[----:B------:R-:W-:Y:S01]  /*2040*/  @P4 STG.E desc[UR12][R48.64], R76 ;  /* 0x0000004c30004986 */ /* 0x000fe2000c10190c */
[-C--:B------:R-:W-:Y:S02]  /*2050*/  ISETP.GE.AND P4, PT, R53, R78.reuse, PT ;  /* 0x0000004e3500720c */ /* 0x080fe40003f86270 */
[--C-:B------:R-:W-:Y:S01]  /*2060*/  @!P2 IMAD.WIDE R50, R81, 0x4, R44.reuse ;  /* 0x000000045132a825 */ /* 0x100fe200078e022c */
[----:B------:R-:W-:Y:S01]  /*2070*/  @!P3 STG.E desc[UR12][R46.64+0x40], R75 ;  /* 0x0000404b2e00b986 */ /* 0x000fe2000c10190c */
[----:B------:R-:W-:Y:S02]  /*2080*/  ISETP.GE.AND P3, PT, R77, R78, PT ;  /* 0x0000004e4d00720c */ /* 0x000fe40003f66270 */
[----:B------:R-:W-:Y:S01]  /*2090*/  @!P1 IMAD.WIDE R52, R81, 0x4, R44 ;  /* 0x0000000451349825 */ /* 0x000fe200078e022c */
[----:B------:R0:W-:Y:S01]  /*20a0*/  @!P2 STG.E desc[UR12][R50.64+0x80], R74 ;  /* 0x0000804a3200a986 */ /* 0x0001e2000c10190c */
[----:B------:R-:W-:-:S03]  /*20b0*/  ISETP.GE.OR P2, PT, R0, UR4, P4 ;  /* 0x0000000400007c0c */ /* 0x000fc6000a746670 */
[----:B------:R1:W-:Y:S01]  /*20c0*/  @!P1 STG.E desc[UR12][R52.64+0xc0], R73 ;  /* 0x0000c04934009986 */ /* 0x0003e2000c10190c */
[----:B------:R-:W-:Y:S01]  /*20d0*/  ISETP.GE.OR P1, PT, R0, UR4, P3 ;  /* 0x0000000400007c0c */ /* 0x000fe20009f26670 */
[----:B0-----:R-:W-:-:S08]  /*20e0*/  VIADD R51, R79, 0x70 ;  /* 0x000000704f337836 */ /* 0x001fd00000000000 */
[----:B------:R-:W-:Y:S01]  /*20f0*/  @!P2 IMAD.WIDE R76, R81, 0x4, R44 ;  /* 0x00000004514ca825 */ /* 0x000fe200078e022c */
[----:B-1----:R-:W-:-:S03]  /*2100*/  LEA R53, R78, R81, 0x4 ;  /* 0x000000514e357211 */ /* 0x002fc600078e20ff */
[--C-:B------:R-:W-:Y:S01]  /*2110*/  @!P1 IMAD.WIDE R48, R81, 0x4, R44.reuse ;  /* 0x0000000451309825 */ /* 0x100fe200078e022c */
[----:B------:R-:W-:Y:S01]  /*2120*/  @!P2 STG.E desc[UR12][R76.64+0x100], R72 ;  /* 0x000100484c00a986 */ /* 0x000fe2000c10190c */
[----:B------:R-:W-:Y:S02]  /*2130*/  ISETP.GE.AND P2, PT, R83, R78, PT ;  /* 0x0000004e5300720c */ /* 0x000fe40003f46270 */
[C---:B------:R-:W-:Y:S01]  /*2140*/  VIADD R52, R0.reuse, 0x10 ;  /* 0x0000001000347836 */ /* 0x040fe20000000000 */
[----:B------:R0:W-:Y:S01]  /*2150*/  @!P1 STG.E desc[UR12][R48.64+0x140], R71 ;  /* 0x0001404730009986 */ /* 0x0001e2000c10190c */
[----:B------:R-:W-:Y:S01]  /*2160*/  ISETP.GE.OR P1, PT, R0, UR4, P2 ;  /* 0x0000000400007c0c */ /* 0x000fe20009726670 */
[----:B0-----:R-:W-:-:S12]  /*2170*/  IMAD.WIDE R48, R53, 0x4, R44 ;  /* 0x0000000435307825 */ /* 0x001fd800078e022c */
[----:B------:R-:W-:-:S05]  /*2180*/  @!P1 IMAD.WIDE R46, R81, 0x4, R44 ;  /* 0x00000004512e9825 */ /* 0x000fca00078e022c */
[----:B------:R-:W-:Y:S01]  /*2190*/  @!P1 STG.E desc[UR12][R46.64+0x180], R70 ;  /* 0x000180462e009986 */ /* 0x000fe2000c10190c */
[----:B------:R-:W-:-:S04]  /*21a0*/  ISETP.GE.AND P1, PT, R51, R78, PT ;  /* 0x0000004e3300720c */ /* 0x000fc80003f26270 */
[----:B------:R-:W-:-:S13]  /*21b0*/  ISETP.GE.OR P6, PT, R0, UR4, P1 ;  /* 0x0000000400007c0c */ /* 0x000fda0008fc6670 */
[----:B------:R-:W-:-:S05]  /*21c0*/  @!P6 IMAD.WIDE R50, R81, 0x4, R44 ;  /* 0x000000045132e825 */ /* 0x000fca00078e022c */
[----:B------:R0:W-:Y:S01]  /*21d0*/  @!P6 STG.E desc[UR12][R50.64+0x1c0], R69 ;  /* 0x0001c0453200e986 */ /* 0x0001e2000c10190c */
[----:B------:R-:W-:-:S04]  /*21e0*/  ISETP.GE.AND P6, PT, R79, R78, PT ;  /* 0x0000004e4f00720c */ /* 0x000fc80003fc6270 */
[----:B------:R-:W-:Y:S02]  /*21f0*/  P2R R53, PR, RZ, 0x40 ;  /* 0x00000040ff357803 */ /* 0x000fe40000000000 */
[----:B------:R-:W-:Y:S02]  /*2200*/  ISETP.GE.OR P6, PT, R52, UR4, P6 ;  /* 0x0000000434007c0c */ /* 0x000fe4000b7c6670 */
[----:B0-----:R-:W-:Y:S01]  /*2210*/  IADD3 R50, PT, PT, R0, 0x20, RZ ;  /* 0x0000002000327810 */ /* 0x001fe20007ffe0ff */
[C---:B------:R-:W-:Y:S01]  /*2220*/  IMAD R51, R78.reuse, 0x20, R81 ;  /* 0x000000204e337824 */ /* 0x040fe200078e0251 */
[----:B------:R-:W-:-:S03]  /*2230*/  LEA R81, R78, R81, 0x6 ;  /* 0x000000514e517211 */ /* 0x000fc600078e30ff */
[----:B------:R-:W-:-:S06]  /*2240*/  IMAD.WIDE R46, R51, 0x4, R44 ;  /* 0x00000004332e7825 */ /* 0x000fcc00078e022c */
[----:B------:R-:W-:Y:S01]  /*2250*/  @!P6 STG.E desc[UR12][R48.64], R68 ;  /* 0x000000443000e986 */ /* 0x000fe2000c10190c */
[----:B------:R-:W-:-:S04]  /*2260*/  ISETP.NE.AND P6, PT, R2, RZ, PT ;  /* 0x000000ff0200720c */ /* 0x000fc80003fc5270 */
[----:B------:R-:W-:-:S13]  /*2270*/  ISETP.GE.OR P6, PT, R52, UR4, P6 ;  /* 0x0000000434007c0c */ /* 0x000fda000b7c6670 */
[----:B------:R-:W-:Y:S01]  /*2280*/  @!P6 STG.E desc[UR12][R48.64+0x40], R67 ;  /* 0x000040433000e986 */ /* 0x000fe2000c10190c */
        /* <DEDUP_REMOVED lines=11> */
[----:B------:R0:W-:Y:S01]  /*2340*/  @!P6 STG.E desc[UR12][R48.64+0x1c0], R61 ;  /* 0x0001c03d3000e986 */ /* 0x0001e2000c10190c */
[----:B------:R-:W-:-:S04]  /*2350*/  ISETP.GE.AND P6, PT, R79, R78, PT ;  /* 0x0000004e4f00720c */ /* 0x000fc80003fc6270 */
[----:B------:R-:W-:Y:S01]  /*2360*/  ISETP.GE.OR P6, PT, R50, UR4, P6 ;  /* 0x0000000432007c0c */ /* 0x000fe2000b7c6670 */
[----:B0-----:R-:W-:-:S04]  /*2370*/  IMAD R49, R78, 0x10, R51 ;  /* 0x000000104e317824 */ /* 0x001fc800078e0233 */
[----:B------:R-:W-:-:S08]  /*2380*/  IMAD.WIDE R48, R49, 0x4, R44 ;  /* 0x0000000431307825 */ /* 0x000fd000078e022c */
        /* <DEDUP_REMOVED lines=14> */
[----:B------:R-:W-:Y:S01]  /*2470*/  ISETP.GE.OR P6, PT, R50, UR4, P1 ;  /* 0x0000000432007c0c */ /* 0x000fe20008fc6670 */
[----:B------:R-:W-:-:S12]  /*2480*/  VIADD R50, R0, 0x30 ;  /* 0x0000003000327836 */ /* 0x000fd80000000000 */
[----:B------:R-:W-:Y:S01]  /*2490*/  @!P6 STG.E desc[UR12][R46.64+0x1c0], R43 ;  /* 0x0001c02b2e00e986 */ /* 0x000fe2000c10190c */
[----:B------:R-:W-:-:S04]  /*24a0*/  ISETP.GE.AND P6, PT, R79, R78, PT ;  /* 0x0000004e4f00720c */ /* 0x000fc80003fc6270 */
[----:B------:R-:W-:-:S13]  /*24b0*/  ISETP.GE.OR P6, PT, R50, UR4, P6 ;  /* 0x0000000432007c0c */ /* 0x000fda000b7c6670 */
[----:B------:R0:W-:Y:S01]  /*24c0*/  @!P6 STG.E desc[UR12][R48.64], R42 ;  /* 0x0000002a3000e986 */ /* 0x0001e2000c10190c */
[----:B------:R-:W-:-:S04]  /*24d0*/  ISETP.NE.AND P6, PT, R2, RZ, PT ;  /* 0x000000ff0200720c */ /* 0x000fc80003fc5270 */
[----:B------:R-:W-:Y:S01]  /*24e0*/  ISETP.GE.OR P6, PT, R50, UR4, P6 ;  /* 0x0000000432007c0c */ /* 0x000fe2000b7c6670 */
[----:B0-----:R-:W-:-:S12]  /*24f0*/  VIADD R42, R0, 0x40 ;  /* 0x00000040002a7836 */ /* 0x001fd80000000000 */
[----:B------:R-:W-:Y:S01]  /*2500*/  @!P6 STG.E desc[UR12][R48.64+0x40], R41 ;  /* 0x000040293000e986 */ /* 0x000fe2000c10190c */
[----:B------:R-:W-:-:S13]  /*2510*/  ISETP.GE.OR P6, PT, R50, UR4, P0 ;  /* 0x0000000432007c0c */ /* 0x000fda00087c6670 */
[----:B------:R0:W-:Y:S01]  /*2520*/  @!P6 STG.E desc[UR12][R48.64+0x80], R40 ;  /* 0x000080283000e986 */ /* 0x0001e2000c10190c */
[----:B------:R-:W-:Y:S01]  /*2530*/  ISETP.GE.OR P6, PT, R50, UR4, P5 ;  /* 0x0000000432007c0c */ /* 0x000fe2000afc6670 */
[----:B0-----:R-:W-:-:S12]  /*2540*/  IMAD.WIDE R40, R81, 0x4, R44 ;  /* 0x0000000451287825 */ /* 0x001fd800078e022c */
        /* <DEDUP_REMOVED lines=9> */
[----:B------:R-:W-:-:S04]  /*25e0*/  ISETP.GE.AND P6, PT, R79, R78, PT ;  /* 0x0000004e4f00720c */ /* 0x000fc80003fc6270 */
[----:B------:R-:W-:-:S13]  /*25f0*/  ISETP.GE.OR P6, PT, R42, UR4, P6 ;  /* 0x000000042a007c0c */ /* 0x000fda000b7c6670 */
[----:B------:R0:W-:Y:S01]  /*2600*/  @!P6 STG.E desc[UR12][R40.64], R34 ;  /* 0x000000222800e986 */ /* 0x0001e2000c10190c */
[----:B------:R-:W-:-:S04]  /*2610*/  ISETP.NE.AND P6, PT, R2, RZ, PT ;  /* 0x000000ff0200720c */ /* 0x000fc80003fc5270 */
[----:B------:R-:W-:Y:S02]  /*2620*/  ISETP.GE.OR P6, PT, R42, UR4, P6 ;  /* 0x000000042a007c0c */ /* 0x000fe4000b7c6670 */
[----:B0-----:R-:W-:-:S11]  /*2630*/  IADD3 R34, PT, PT, R0, 0x50, RZ ;  /* 0x0000005000227810 */ /* 0x001fd60007ffe0ff */
[----:B------:R0:W-:Y:S01]  /*2640*/  @!P6 STG.E desc[UR12][R40.64+0x40], R33 ;  /* 0x000040212800e986 */ /* 0x0001e2000c10190c */
[----:B------:R-:W-:Y:S01]  /*2650*/  ISETP.GE.OR P6, PT, R42, UR4, P0 ;  /* 0x000000042a007c0c */ /* 0x000fe200087c6670 */
[----:B0-----:R-:W-:-:S12]  /*2660*/  IMAD R33, R78, 0x10, R81 ;  /* 0x000000104e217824 */ /* 0x001fd800078e0251 */
[----:B------:R0:W-:Y:S01]  /*2670*/  @!P6 STG.E desc[UR12][R40.64+0x80], R32 ;  /* 0x000080202800e986 */ /* 0x0001e2000c10190c */
[----:B------:R-:W-:Y:S01]  /*2680*/  ISETP.GE.OR P6, PT, R42, UR4, P5 ;  /* 0x000000042a007c0c */ /* 0x000fe2000afc6670 */
[----:B------:R-:W-:Y:S02]  /*2690*/  IMAD R81, R78, 0x20, R81 ;  /* 0x000000204e517824 */ /* 0x000fe400078e0251 */
[----:B0-----:R-:W-:-:S10]  /*26a0*/  IMAD.WIDE R32, R33, 0x4, R44 ;  /* 0x0000000421207825 */ /* 0x001fd400078e022c */
        /* <DEDUP_REMOVED lines=13> */
[----:B------:R-:W-:Y:S01]  /*2780*/  ISETP.GE.OR P6, PT, R34, UR4, P6 ;  /* 0x0000000422007c0c */ /* 0x000fe2000b7c6670 */
[C---:B0-----:R-:W-:Y:S01]  /*2790*/  VIADD R26, R0.reuse, 0x60 ;  /* 0x00000060001a7836 */ /* 0x041fe20000000000 */
[----:B------:R-:W-:-:S11]  /*27a0*/  IADD3 R0, PT, PT, R0, 0x70, RZ ;  /* 0x0000007000007810 */ /* 0x000fd60007ffe0ff */
[----:B------:R-:W-:Y:S01]  /*27b0*/  @!P6 STG.E desc[UR12][R32.64+0x40], R25 ;  /* 0x000040192000e986 */ /* 0x000fe2000c10190c */
[----:B------:R-:W-:-:S13]  /*27c0*/  ISETP.GE.OR P6, PT, R34, UR4, P0 ;  /* 0x0000000422007c0c */ /* 0x000fda00087c6670 */
[----:B------:R0:W-:Y:S01]  /*27d0*/  @!P6 STG.E desc[UR12][R32.64+0x80], R24 ;  /* 0x000080182000e986 */ /* 0x0001e2000c10190c */
[----:B------:R-:W-:Y:S01]  /*27e0*/  ISETP.GE.OR P6, PT, R34, UR4, P5 ;  /* 0x0000000422007c0c */ /* 0x000fe2000afc6670 */
[----:B0-----:R-:W-:-:S12]  /*27f0*/  IMAD.WIDE R24, R81, 0x4, R44 ;  /* 0x0000000451187825 */ /* 0x001fd800078e022c */
[----:B------:R0:W-:Y:S01]  /*2800*/  @!P6 STG.E desc[UR12][R32.64+0xc0], R23 ;  /* 0x0000c0172000e986 */ /* 0x0001e2000c10190c */
[----:B------:R-:W-:Y:S01]  /*2810*/  ISETP.GE.OR P6, PT, R34, UR4, P4 ;  /* 0x0000000422007c0c */ /* 0x000fe2000a7c6670 */
[----:B------:R-:W-:-:S04]  /*2820*/  IMAD R81, R78, 0x10, R81 ;  /* 0x000000104e517824 */ /* 0x000fc800078e0251 */
[----:B------:R-:W-:-:S08]  /*2830*/  IMAD.WIDE R44, R81, 0x4, R44 ;  /* 0x00000004512c7825 */ /* 0x000fd000078e022c */
[----:B------:R0:W-:Y:S01]  /*2840*/  @!P6 STG.E desc[UR12][R32.64+0x100], R22 ;  /* 0x000100162000e986 */ /* 0x0001e2000c10190c */
[----:B------:R-:W-:-:S13]  /*2850*/  ISETP.GE.OR P6, PT, R34, UR4, P3 ;  /* 0x0000000422007c0c */ /* 0x000fda0009fc6670 */
[----:B------:R0:W-:Y:S01]  /*2860*/  @!P6 STG.E desc[UR12][R32.64+0x140], R21 ;  /* 0x000140152000e986 */ /* 0x0001e2000c10190c */
[----:B------:R-:W-:-:S13]  /*2870*/  ISETP.GE.OR P6, PT, R34, UR4, P2 ;  /* 0x0000000422007c0c */ /* 0x000fda00097c6670 */
[----:B------:R0:W-:Y:S01]  /*2880*/  @!P6 STG.E desc[UR12][R32.64+0x180], R20 ;  /* 0x000180142000e986 */ /* 0x0001e2000c10190c */
[----:B------:R-:W-:-:S13]  /*2890*/  ISETP.GE.OR P6, PT, R34, UR4, P1 ;  /* 0x0000000422007c0c */ /* 0x000fda0008fc6670 */
[----:B------:R0:W-:Y:S01]  /*28a0*/  @!P6 STG.E desc[UR12][R32.64+0x1c0], R19 ;  /* 0x0001c0132000e986 */ /* 0x0001e2000c10190c */
[----:B------:R-:W-:-:S04]  /*28b0*/  ISETP.GE.AND P6, PT, R79, R78, PT ;  /* 0x0000004e4f00720c */ /* 0x000fc80003fc6270 */
[----:B------:R-:W-:-:S13]  /*28c0*/  ISETP.GE.OR P6, PT, R26, UR4, P6 ;  /* 0x000000041a007c0c */ /* 0x000fda000b7c6670 */
[----:B------:R0:W-:Y:S01]  /*28d0*/  @!P6 STG.E desc[UR12][R24.64], R18 ;  /* 0x000000121800e986 */ /* 0x0001e2000c10190c */
[----:B------:R-:W-:-:S04]  /*28e0*/  ISETP.NE.AND P6, PT, R2, RZ, PT ;  /* 0x000000ff0200720c */ /* 0x000fc80003fc5270 */
[----:B------:R-:W-:-:S13]  /*28f0*/  ISETP.GE.OR P6, PT, R26, UR4, P6 ;  /* 0x000000041a007c0c */ /* 0x000fda000b7c6670 */
[----:B------:R0:W-:Y:S01]  /*2900*/  @!P6 STG.E desc[UR12][R24.64+0x40], R17 ;  /* 0x000040111800e986 */ /* 0x0001e2000c10190c */
[----:B------:R-:W-:Y:S02]  /*2910*/  ISETP.GE.OR P6, PT, R26, UR4, P0 ;  /* 0x000000041a007c0c */ /* 0x000fe400087c6670 */
[----:B------:R-:W-:-:S11]  /*2920*/  ISETP.GE.OR P0, PT, R0, UR4, P0 ;  /* 0x0000000400007c0c */ /* 0x000fd60008706670 */
        /* <DEDUP_REMOVED lines=16> */
[----:B------:R-:W-:-:S03]  /*2a30*/  ISETP.NE.AND P6, PT, R53, RZ, PT ;  /* 0x000000ff3500720c */ /* 0x000fc60003fc5270 */
[----:B------:R0:W-:Y:S01]  /*2a40*/  @!P0 STG.E desc[UR12][R44.64+0x80], R8 ;  /* 0x000080082c008986 */ /* 0x0001e2000c10190c */
[----:B------:R-:W-:-:S03]  /*2a50*/  ISETP.GE.OR P6, PT, R0, UR4, P6 ;  /* 0x0000000400007c0c */ /* 0x000fc6000b7c6670 */
[----:B------:R0:W-:Y:S04]  /*2a60*/  @!P5 STG.E desc[UR12][R44.64+0xc0], R7 ;  /* 0x0000c0072c00d986 */ /* 0x0001e8000c10190c */
[----:B------:R0:W-:Y:S04]  /*2a70*/  @!P4 STG.E desc[UR12][R44.64+0x100], R6 ;  /* 0x000100062c00c986 */ /* 0x0001e8000c10190c */
[----:B------:R0:W-:Y:S04]  /*2a80*/  @!P3 STG.E desc[UR12][R44.64+0x140], R5 ;  /* 0x000140052c00b986 */ /* 0x0001e8000c10190c */
[----:B------:R0:W-:Y:S01]  /*2a90*/  @!P6 STG.E desc[UR12][R44.64], R10 ;  /* 0x0000000a2c00e986 */ /* 0x0001e2000c10190c */
[----:B------:R-:W-:-:S03]  /*2aa0*/  ISETP.NE.AND P6, PT, R2, RZ, PT ;  /* 0x000000ff0200720c */ /* 0x000fc60003fc5270 */
[----:B------:R0:W-:Y:S01]  /*2ab0*/  @!P2 STG.E desc[UR12][R44.64+0x180], R4 ;  /* 0x000180042c00a986 */ /* 0x0001e2000c10190c */
[----:B------:R-:W-:-:S13]  /*2ac0*/  ISETP.GE.OR P6, PT, R0, UR4, P6 ;  /* 0x0000000400007c0c */ /* 0x000fda000b7c6670 */
[----:B------:R0:W-:Y:S01]  /*2ad0*/  @!P6 STG.E desc[UR12][R44.64+0x40], R9 ;  /* 0x000040092c00e986 */ /* 0x0001e2000c10190c */
[----:B------:R-:W-:Y:S05]  /*2ae0*/  @P1 EXIT ;  /* 0x000000000000194d */ /* 0x000fea0003800000 */
[----:B------:R-:W-:Y:S01]  /*2af0*/  STG.E desc[UR12][R44.64+0x1c0], R3 ;  /* 0x0001c0032c007986 */ /* 0x000fe2000c10190c */
[----:B------:R-:W-:Y:S05]  /*2b00*/  EXIT ;  /* 0x000000000000794d */ /* 0x000fea0003800000 */
.L_x_4:
[----:B------:R-:W-:-:S00]  /*2b10*/  BRA `(.L_x_4) ;  /* 0xfffffffc00fc7947 */ /* 0x000fc0000383ffff */
[----:B------:R-:W-:-:S00]  /*2b20*/  NOP ;  /* 0x0000000000007918 */ /* 0x000fc00000000000 */
        /* <DEDUP_REMOVED lines=13> */
.L_x_5:


//--------------------- .nv.shared._Z20matmul_double_bufferPKfS0_Pfiii --------------------------
	.section	.nv.shared._Z20matmul_double_bufferPKfS0_Pfiii,"aw",@nobits
	.sectionflags	@""
	.align	4
.nv.shared._Z20matmul_double_bufferPKfS0_Pfiii:
	.zero		33792


//--------------------- .nv.shared.reserved.0     --------------------------
	.section	.nv.shared.reserved.0,"aw",@nobits
	.weak		__nv_reservedSMEM_offset_0_alias
	.size		__nv_reservedSMEM_offset_0_alias, 0, 64
	.other		__nv_reservedSMEM_offset_0_alias,@"STO_CUDA_RESERVED_SHARED STV_DEFAULT"
__nv_reservedSMEM_offset_0_alias:
	.zero		0
	.zero		64


//--------------------- .nv.constant0._Z20matmul_double_bufferPKfS0_Pfiii --------------------------
	.section	.nv.constant0._Z20matmul_double_bufferPKfS0_Pfiii,"a",@progbits
	.sectionflags	@""
	.align	4
.nv.constant0._Z20matmul_double_bufferPKfS0_Pfiii:
	.zero		932


//--------------------- SYMBOLS --------------------------

	.type		.nv.reservedSmem.offset0,@object
	.size		.nv.reservedSmem.offset0,0x4
	.type		.nv.reservedSmem.cap,@object
	.size		.nv.reservedSmem.cap,0x4
